//
// Generated by NVIDIA NVVM Compiler
//
// Compiler Build ID: CL-36424714
// Cuda compilation tools, release 13.0, V13.0.88
// Based on NVVM 20.0.0
//

.version 9.0
.target sm_100
.address_size 64

	// .globl	_Z8boundaryffiifPfS_
.func  (.param .b64 func_retval0) __internal_accurate_pow
(
	.param .b64 __internal_accurate_pow_param_0
)
;

.visible .entry _Z8boundaryffiifPfS_(
	.param .f32 _Z8boundaryffiifPfS__param_0,
	.param .f32 _Z8boundaryffiifPfS__param_1,
	.param .u32 _Z8boundaryffiifPfS__param_2,
	.param .u32 _Z8boundaryffiifPfS__param_3,
	.param .f32 _Z8boundaryffiifPfS__param_4,
	.param .u64 .ptr .align 1 _Z8boundaryffiifPfS__param_5,
	.param .u64 .ptr .align 1 _Z8boundaryffiifPfS__param_6
)
{
	.reg .pred 	%p<69>;
	.reg .b32 	%r<94>;
	.reg .b32 	%f<18>;
	.reg .b64 	%rd<21>;
	.reg .b64 	%fd<83>;

	ld.param.f32 	%f5, [_Z8boundaryffiifPfS__param_0];
	ld.param.f32 	%f6, [_Z8boundaryffiifPfS__param_1];
	ld.param.u32 	%r19, [_Z8boundaryffiifPfS__param_2];
	ld.param.u32 	%r18, [_Z8boundaryffiifPfS__param_3];
	ld.param.f32 	%f7, [_Z8boundaryffiifPfS__param_4];
	ld.param.u64 	%rd3, [_Z8boundaryffiifPfS__param_5];
	ld.param.u64 	%rd4, [_Z8boundaryffiifPfS__param_6];
	cvta.to.global.u64 	%rd1, %rd4;
	cvta.to.global.u64 	%rd2, %rd3;
	mov.u32 	%r20, %ctaid.x;
	mov.u32 	%r21, %ntid.x;
	mov.u32 	%r22, %tid.x;
	mov.u32 	%r23, %ctaid.y;
	mov.u32 	%r24, %ntid.y;
	mov.u32 	%r25, %tid.y;
	mad.lo.s32 	%r26, %r23, %r24, %r25;
	mov.u32 	%r27, %nctaid.x;
	mad.lo.s32 	%r28, %r26, %r27, %r20;
	mad.lo.s32 	%r29, %r28, %r21, %r22;
	setp.lt.s32 	%p1, %r29, 1;
	add.s32 	%r2, %r19, -1;
	setp.ge.s32 	%p2, %r29, %r2;
	or.pred  	%p3, %p1, %p2;
	@%p3 bra 	$L__BB0_9;
	add.s32 	%r78, %r29, %r19;
	mul.wide.s32 	%rd17, %r78, 4;
	add.s64 	%rd18, %rd2, %rd17;
	ld.global.f32 	%f16, [%rd18];
	mul.f32 	%f1, %f16, 0fC0000000;
	cvt.f64.f32 	%fd1, %f5;
	{
	.reg .b32 %temp; 
	mov.b64 	{%temp, %r3}, %fd1;
	}
	mov.f64 	%fd65, 0d4000000000000000;
	{
	.reg .b32 %temp; 
	mov.b64 	{%temp, %r79}, %fd65;
	}
	and.b32  	%r5, %r79, 2146435072;
	setp.eq.s32 	%p56, %r5, 1062207488;
	abs.f64 	%fd2, %fd1;
	{ // callseq 3, 0
	.param .b64 param0;
	st.param.f64 	[param0], %fd2;
	.param .b64 retval0;
	call.uni (retval0), 
	__internal_accurate_pow, 
	(
	param0
	);
	ld.param.f64 	%fd66, [retval0];
	} // callseq 3
	setp.lt.s32 	%p57, %r3, 0;
	neg.f64 	%fd68, %fd66;
	selp.f64 	%fd69, %fd68, %fd66, %p56;
	selp.f64 	%fd76, %fd69, %fd66, %p57;
	setp.neu.f32 	%p58, %f5, 0f00000000;
	@%p58 bra 	$L__BB0_3;
	setp.eq.s32 	%p59, %r5, 1062207488;
	selp.b32 	%r80, %r3, 0, %p59;
	setp.lt.s32 	%p60, %r79, 0;
	or.b32  	%r81, %r80, 2146435072;
	selp.b32 	%r82, %r81, %r80, %p60;
	mov.b32 	%r83, 0;
	mov.b64 	%fd76, {%r83, %r82};
$L__BB0_3:
	add.f64 	%fd70, %fd1, 0d4000000000000000;
	{
	.reg .b32 %temp; 
	mov.b64 	{%temp, %r84}, %fd70;
	}
	and.b32  	%r85, %r84, 2146435072;
	setp.ne.s32 	%p61, %r85, 2146435072;
	@%p61 bra 	$L__BB0_8;
	setp.num.f32 	%p62, %f5, %f5;
	@%p62 bra 	$L__BB0_6;
	mov.f64 	%fd71, 0d4000000000000000;
	add.rn.f64 	%fd76, %fd1, %fd71;
	bra.uni 	$L__BB0_8;
$L__BB0_6:
	setp.neu.f64 	%p63, %fd2, 0d7FF0000000000000;
	@%p63 bra 	$L__BB0_8;
	setp.lt.s32 	%p64, %r3, 0;
	setp.eq.s32 	%p65, %r5, 1062207488;
	setp.lt.s32 	%p66, %r79, 0;
	selp.b32 	%r87, 0, 2146435072, %p66;
	and.b32  	%r88, %r79, 2147483647;
	setp.ne.s32 	%p67, %r88, 1071644672;
	or.b32  	%r89, %r87, -2147483648;
	selp.b32 	%r90, %r89, %r87, %p67;
	selp.b32 	%r91, %r90, %r87, %p65;
	selp.b32 	%r92, %r91, %r87, %p64;
	mov.b32 	%r93, 0;
	mov.b64 	%fd76, {%r93, %r92};
$L__BB0_8:
	setp.eq.f32 	%p68, %f5, 0f3F800000;
	selp.f64 	%fd72, 0d3FF0000000000000, %fd76, %p68;
	cvt.f64.f32 	%fd73, %f1;
	div.rn.f64 	%fd74, %fd73, %fd72;
	cvt.rn.f32.f64 	%f17, %fd74;
	mul.wide.u32 	%rd19, %r29, 4;
	add.s64 	%rd20, %rd1, %rd19;
	st.global.f32 	[%rd20], %f17;
	bra.uni 	$L__BB0_36;
$L__BB0_9:
	add.s32 	%r30, %r18, -1;
	mul.lo.s32 	%r6, %r30, %r19;
	setp.le.s32 	%p4, %r29, %r6;
	mad.lo.s32 	%r31, %r18, %r19, -1;
	setp.ge.s32 	%p5, %r29, %r31;
	or.pred  	%p6, %p4, %p5;
	@%p6 bra 	$L__BB0_18;
	sub.s32 	%r62, %r29, %r19;
	mul.wide.s32 	%rd13, %r62, 4;
	add.s64 	%rd14, %rd2, %rd13;
	ld.global.f32 	%f12, [%rd14];
	mul.f32 	%f2, %f12, 0fC0000000;
	cvt.f64.f32 	%fd9, %f5;
	{
	.reg .b32 %temp; 
	mov.b64 	{%temp, %r7}, %fd9;
	}
	mov.f64 	%fd53, 0d4000000000000000;
	{
	.reg .b32 %temp; 
	mov.b64 	{%temp, %r63}, %fd53;
	}
	and.b32  	%r9, %r63, 2146435072;
	setp.eq.s32 	%p43, %r9, 1062207488;
	abs.f64 	%fd10, %fd9;
	{ // callseq 2, 0
	.param .b64 param0;
	st.param.f64 	[param0], %fd10;
	.param .b64 retval0;
	call.uni (retval0), 
	__internal_accurate_pow, 
	(
	param0
	);
	ld.param.f64 	%fd54, [retval0];
	} // callseq 2
	setp.lt.s32 	%p44, %r7, 0;
	neg.f64 	%fd56, %fd54;
	selp.f64 	%fd57, %fd56, %fd54, %p43;
	selp.f64 	%fd78, %fd57, %fd54, %p44;
	setp.neu.f32 	%p45, %f5, 0f00000000;
	@%p45 bra 	$L__BB0_12;
	setp.eq.s32 	%p46, %r9, 1062207488;
	selp.b32 	%r64, %r7, 0, %p46;
	setp.lt.s32 	%p47, %r63, 0;
	or.b32  	%r65, %r64, 2146435072;
	selp.b32 	%r66, %r65, %r64, %p47;
	mov.b32 	%r67, 0;
	mov.b64 	%fd78, {%r67, %r66};
$L__BB0_12:
	add.f64 	%fd58, %fd9, 0d4000000000000000;
	{
	.reg .b32 %temp; 
	mov.b64 	{%temp, %r68}, %fd58;
	}
	and.b32  	%r69, %r68, 2146435072;
	setp.ne.s32 	%p48, %r69, 2146435072;
	@%p48 bra 	$L__BB0_17;
	setp.num.f32 	%p49, %f5, %f5;
	@%p49 bra 	$L__BB0_15;
	mov.f64 	%fd59, 0d4000000000000000;
	add.rn.f64 	%fd78, %fd9, %fd59;
	bra.uni 	$L__BB0_17;
$L__BB0_15:
	setp.neu.f64 	%p50, %fd10, 0d7FF0000000000000;
	@%p50 bra 	$L__BB0_17;
	setp.lt.s32 	%p51, %r7, 0;
	setp.eq.s32 	%p52, %r9, 1062207488;
	setp.lt.s32 	%p53, %r63, 0;
	selp.b32 	%r71, 0, 2146435072, %p53;
	and.b32  	%r72, %r63, 2147483647;
	setp.ne.s32 	%p54, %r72, 1071644672;
	or.b32  	%r73, %r71, -2147483648;
	selp.b32 	%r74, %r73, %r71, %p54;
	selp.b32 	%r75, %r74, %r71, %p52;
	selp.b32 	%r76, %r75, %r71, %p51;
	mov.b32 	%r77, 0;
	mov.b64 	%fd78, {%r77, %r76};
$L__BB0_17:
	setp.eq.f32 	%p55, %f5, 0f3F800000;
	selp.f64 	%fd60, 0d3FF0000000000000, %fd78, %p55;
	cvt.f64.f32 	%fd61, %f2;
	div.rn.f64 	%fd62, %fd61, %fd60;
	add.f32 	%f13, %f7, %f7;
	div.rn.f32 	%f14, %f13, %f6;
	cvt.f64.f32 	%fd63, %f14;
	sub.f64 	%fd64, %fd62, %fd63;
	cvt.rn.f32.f64 	%f15, %fd64;
	mul.wide.s32 	%rd15, %r29, 4;
	add.s64 	%rd16, %rd1, %rd15;
	st.global.f32 	[%rd16], %f15;
	bra.uni 	$L__BB0_36;
$L__BB0_18:
	rem.s32 	%r10, %r29, %r19;
	setp.ne.s32 	%p7, %r10, 0;
	setp.lt.s32 	%p8, %r29, %r19;
	setp.ge.s32 	%p9, %r29, %r6;
	or.pred  	%p10, %p9, %p7;
	or.pred  	%p11, %p8, %p10;
	@%p11 bra 	$L__BB0_27;
	mul.wide.s32 	%rd9, %r29, 4;
	add.s64 	%rd10, %rd2, %rd9;
	ld.global.f32 	%f10, [%rd10+4];
	mul.f32 	%f3, %f10, 0fC0000000;
	cvt.f64.f32 	%fd17, %f6;
	{
	.reg .b32 %temp; 
	mov.b64 	{%temp, %r11}, %fd17;
	}
	mov.f64 	%fd43, 0d4000000000000000;
	{
	.reg .b32 %temp; 
	mov.b64 	{%temp, %r47}, %fd43;
	}
	and.b32  	%r13, %r47, 2146435072;
	setp.eq.s32 	%p30, %r13, 1062207488;
	abs.f64 	%fd18, %fd17;
	{ // callseq 1, 0
	.param .b64 param0;
	st.param.f64 	[param0], %fd18;
	.param .b64 retval0;
	call.uni (retval0), 
	__internal_accurate_pow, 
	(
	param0
	);
	ld.param.f64 	%fd44, [retval0];
	} // callseq 1
	setp.lt.s32 	%p31, %r11, 0;
	neg.f64 	%fd46, %fd44;
	selp.f64 	%fd47, %fd46, %fd44, %p30;
	selp.f64 	%fd80, %fd47, %fd44, %p31;
	setp.neu.f32 	%p32, %f6, 0f00000000;
	@%p32 bra 	$L__BB0_21;
	setp.eq.s32 	%p33, %r13, 1062207488;
	selp.b32 	%r48, %r11, 0, %p33;
	setp.lt.s32 	%p34, %r47, 0;
	or.b32  	%r49, %r48, 2146435072;
	selp.b32 	%r50, %r49, %r48, %p34;
	mov.b32 	%r51, 0;
	mov.b64 	%fd80, {%r51, %r50};
$L__BB0_21:
	add.f64 	%fd48, %fd17, 0d4000000000000000;
	{
	.reg .b32 %temp; 
	mov.b64 	{%temp, %r52}, %fd48;
	}
	and.b32  	%r53, %r52, 2146435072;
	setp.ne.s32 	%p35, %r53, 2146435072;
	@%p35 bra 	$L__BB0_26;
	setp.num.f32 	%p36, %f6, %f6;
	@%p36 bra 	$L__BB0_24;
	mov.f64 	%fd49, 0d4000000000000000;
	add.rn.f64 	%fd80, %fd17, %fd49;
	bra.uni 	$L__BB0_26;
$L__BB0_24:
	setp.neu.f64 	%p37, %fd18, 0d7FF0000000000000;
	@%p37 bra 	$L__BB0_26;
	setp.lt.s32 	%p38, %r11, 0;
	setp.eq.s32 	%p39, %r13, 1062207488;
	setp.lt.s32 	%p40, %r47, 0;
	selp.b32 	%r55, 0, 2146435072, %p40;
	and.b32  	%r56, %r47, 2147483647;
	setp.ne.s32 	%p41, %r56, 1071644672;
	or.b32  	%r57, %r55, -2147483648;
	selp.b32 	%r58, %r57, %r55, %p41;
	selp.b32 	%r59, %r58, %r55, %p39;
	selp.b32 	%r60, %r59, %r55, %p38;
	mov.b32 	%r61, 0;
	mov.b64 	%fd80, {%r61, %r60};
$L__BB0_26:
	setp.eq.f32 	%p42, %f6, 0f3F800000;
	selp.f64 	%fd50, 0d3FF0000000000000, %fd80, %p42;
	cvt.f64.f32 	%fd51, %f3;
	div.rn.f64 	%fd52, %fd51, %fd50;
	cvt.rn.f32.f64 	%f11, %fd52;
	add.s64 	%rd12, %rd1, %rd9;
	st.global.f32 	[%rd12], %f11;
	bra.uni 	$L__BB0_36;
$L__BB0_27:
	setp.ge.s32 	%p12, %r29, %r6;
	setp.lt.s32 	%p13, %r29, %r19;
	setp.ne.s32 	%p14, %r10, %r2;
	or.pred  	%p15, %p12, %p14;
	or.pred  	%p16, %p13, %p15;
	@%p16 bra 	$L__BB0_36;
	mul.wide.s32 	%rd5, %r29, 4;
	add.s64 	%rd6, %rd2, %rd5;
	ld.global.f32 	%f8, [%rd6+-4];
	mul.f32 	%f4, %f8, 0fC0000000;
	cvt.f64.f32 	%fd25, %f6;
	{
	.reg .b32 %temp; 
	mov.b64 	{%temp, %r14}, %fd25;
	}
	mov.f64 	%fd33, 0d4000000000000000;
	{
	.reg .b32 %temp; 
	mov.b64 	{%temp, %r32}, %fd33;
	}
	and.b32  	%r16, %r32, 2146435072;
	setp.eq.s32 	%p17, %r16, 1062207488;
	abs.f64 	%fd26, %fd25;
	{ // callseq 0, 0
	.param .b64 param0;
	st.param.f64 	[param0], %fd26;
	.param .b64 retval0;
	call.uni (retval0), 
	__internal_accurate_pow, 
	(
	param0
	);
	ld.param.f64 	%fd34, [retval0];
	} // callseq 0
	setp.lt.s32 	%p18, %r14, 0;
	neg.f64 	%fd36, %fd34;
	selp.f64 	%fd37, %fd36, %fd34, %p17;
	selp.f64 	%fd82, %fd37, %fd34, %p18;
	setp.neu.f32 	%p19, %f6, 0f00000000;
	@%p19 bra 	$L__BB0_30;
	setp.eq.s32 	%p20, %r16, 1062207488;
	selp.b32 	%r33, %r14, 0, %p20;
	setp.lt.s32 	%p21, %r32, 0;
	or.b32  	%r34, %r33, 2146435072;
	selp.b32 	%r35, %r34, %r33, %p21;
	mov.b32 	%r36, 0;
	mov.b64 	%fd82, {%r36, %r35};
$L__BB0_30:
	add.f64 	%fd38, %fd25, 0d4000000000000000;
	{
	.reg .b32 %temp; 
	mov.b64 	{%temp, %r37}, %fd38;
	}
	and.b32  	%r38, %r37, 2146435072;
	setp.ne.s32 	%p22, %r38, 2146435072;
	@%p22 bra 	$L__BB0_35;
	setp.num.f32 	%p23, %f6, %f6;
	@%p23 bra 	$L__BB0_33;
	mov.f64 	%fd39, 0d4000000000000000;
	add.rn.f64 	%fd82, %fd25, %fd39;
	bra.uni 	$L__BB0_35;
$L__BB0_33:
	setp.neu.f64 	%p24, %fd26, 0d7FF0000000000000;
	@%p24 bra 	$L__BB0_35;
	setp.lt.s32 	%p25, %r14, 0;
	setp.eq.s32 	%p26, %r16, 1062207488;
	setp.lt.s32 	%p27, %r32, 0;
	selp.b32 	%r40, 0, 2146435072, %p27;
	and.b32  	%r41, %r32, 2147483647;
	setp.ne.s32 	%p28, %r41, 1071644672;
	or.b32  	%r42, %r40, -2147483648;
	selp.b32 	%r43, %r42, %r40, %p28;
	selp.b32 	%r44, %r43, %r40, %p26;
	selp.b32 	%r45, %r44, %r40, %p25;
	mov.b32 	%r46, 0;
	mov.b64 	%fd82, {%r46, %r45};
$L__BB0_35:
	setp.eq.f32 	%p29, %f6, 0f3F800000;
	selp.f64 	%fd40, 0d3FF0000000000000, %fd82, %p29;
	cvt.f64.f32 	%fd41, %f4;
	div.rn.f64 	%fd42, %fd41, %fd40;
	cvt.rn.f32.f64 	%f9, %fd42;
	add.s64 	%rd8, %rd1, %rd5;
	st.global.f32 	[%rd8], %f9;
$L__BB0_36:
	bar.sync 	0;
	ret;

}
	// .globl	_Z9vorticityfffiifPfS_S_S_S_
.visible .entry _Z9vorticityfffiifPfS_S_S_S_(
	.param .f32 _Z9vorticityfffiifPfS_S_S_S__param_0,
	.param .f32 _Z9vorticityfffiifPfS_S_S_S__param_1,
	.param .f32 _Z9vorticityfffiifPfS_S_S_S__param_2,
	.param .u32 _Z9vorticityfffiifPfS_S_S_S__param_3,
	.param .u32 _Z9vorticityfffiifPfS_S_S_S__param_4,
	.param .f32 _Z9vorticityfffiifPfS_S_S_S__param_5,
	.param .u64 .ptr .align 1 _Z9vorticityfffiifPfS_S_S_S__param_6,
	.param .u64 .ptr .align 1 _Z9vorticityfffiifPfS_S_S_S__param_7,
	.param .u64 .ptr .align 1 _Z9vorticityfffiifPfS_S_S_S__param_8,
	.param .u64 .ptr .align 1 _Z9vorticityfffiifPfS_S_S_S__param_9,
	.param .u64 .ptr .align 1 _Z9vorticityfffiifPfS_S_S_S__param_10
)
{
	.reg .pred 	%p<33>;
	.reg .b32 	%r<55>;
	.reg .b32 	%f<34>;
	.reg .b64 	%rd<24>;
	.reg .b64 	%fd<40>;

	ld.param.f32 	%f8, [_Z9vorticityfffiifPfS_S_S_S__param_0];
	ld.param.f32 	%f9, [_Z9vorticityfffiifPfS_S_S_S__param_1];
	ld.param.f32 	%f10, [_Z9vorticityfffiifPfS_S_S_S__param_2];
	ld.param.u32 	%r6, [_Z9vorticityfffiifPfS_S_S_S__param_3];
	ld.param.u32 	%r7, [_Z9vorticityfffiifPfS_S_S_S__param_4];
	ld.param.f32 	%f11, [_Z9vorticityfffiifPfS_S_S_S__param_5];
	ld.param.u64 	%rd3, [_Z9vorticityfffiifPfS_S_S_S__param_7];
	ld.param.u64 	%rd5, [_Z9vorticityfffiifPfS_S_S_S__param_9];
	ld.param.u64 	%rd6, [_Z9vorticityfffiifPfS_S_S_S__param_10];
	mov.u32 	%r8, %ctaid.x;
	mov.u32 	%r9, %ntid.x;
	mov.u32 	%r10, %tid.x;
	mov.u32 	%r11, %ctaid.y;
	mov.u32 	%r12, %ntid.y;
	mov.u32 	%r13, %tid.y;
	mad.lo.s32 	%r14, %r11, %r12, %r13;
	mov.u32 	%r15, %nctaid.x;
	mad.lo.s32 	%r16, %r14, %r15, %r8;
	mad.lo.s32 	%r17, %r16, %r9, %r10;
	setp.le.s32 	%p1, %r17, %r6;
	add.s32 	%r18, %r7, -1;
	mul.lo.s32 	%r19, %r18, %r6;
	setp.ge.s32 	%p2, %r17, %r19;
	or.pred  	%p3, %p1, %p2;
	@%p3 bra 	$L__BB1_17;
	rem.s32 	%r21, %r17, %r6;
	setp.eq.s32 	%p4, %r21, 0;
	add.s32 	%r23, %r6, -1;
	setp.eq.s32 	%p5, %r21, %r23;
	or.pred  	%p6, %p4, %p5;
	@%p6 bra 	$L__BB1_17;
	cvta.to.global.u64 	%rd7, %rd3;
	mul.wide.s32 	%rd8, %r17, 4;
	add.s64 	%rd1, %rd7, %rd8;
	ld.global.f32 	%f1, [%rd1+4];
	ld.global.f32 	%f2, [%rd1+-4];
	mul.wide.s32 	%rd9, %r6, 4;
	add.s64 	%rd10, %rd1, %rd9;
	ld.global.f32 	%f3, [%rd10];
	sub.s32 	%r24, %r17, %r6;
	mul.wide.s32 	%rd11, %r24, 4;
	add.s64 	%rd12, %rd7, %rd11;
	ld.global.f32 	%f4, [%rd12];
	ld.global.f32 	%f5, [%rd1];
	cvt.f64.f32 	%fd1, %f9;
	{
	.reg .b32 %temp; 
	mov.b64 	{%temp, %r2}, %fd1;
	}
	mov.f64 	%fd17, 0d4000000000000000;
	{
	.reg .b32 %temp; 
	mov.b64 	{%temp, %r25}, %fd17;
	}
	and.b32  	%r4, %r25, 2146435072;
	setp.eq.s32 	%p7, %r4, 1062207488;
	abs.f64 	%fd2, %fd1;
	{ // callseq 4, 0
	.param .b64 param0;
	st.param.f64 	[param0], %fd2;
	.param .b64 retval0;
	call.uni (retval0), 
	__internal_accurate_pow, 
	(
	param0
	);
	ld.param.f64 	%fd18, [retval0];
	} // callseq 4
	setp.lt.s32 	%p8, %r2, 0;
	neg.f64 	%fd20, %fd18;
	selp.f64 	%fd21, %fd20, %fd18, %p7;
	selp.f64 	%fd37, %fd21, %fd18, %p8;
	setp.neu.f32 	%p9, %f9, 0f00000000;
	@%p9 bra 	$L__BB1_4;
	selp.b32 	%r26, %r2, 0, %p7;
	setp.lt.s32 	%p11, %r25, 0;
	or.b32  	%r27, %r26, 2146435072;
	selp.b32 	%r28, %r27, %r26, %p11;
	mov.b32 	%r29, 0;
	mov.b64 	%fd37, {%r29, %r28};
$L__BB1_4:
	add.f64 	%fd22, %fd1, 0d4000000000000000;
	{
	.reg .b32 %temp; 
	mov.b64 	{%temp, %r30}, %fd22;
	}
	and.b32  	%r31, %r30, 2146435072;
	setp.ne.s32 	%p12, %r31, 2146435072;
	@%p12 bra 	$L__BB1_9;
	setp.num.f32 	%p13, %f9, %f9;
	@%p13 bra 	$L__BB1_7;
	mov.f64 	%fd23, 0d4000000000000000;
	add.rn.f64 	%fd37, %fd1, %fd23;
	bra.uni 	$L__BB1_9;
$L__BB1_7:
	setp.neu.f64 	%p14, %fd2, 0d7FF0000000000000;
	@%p14 bra 	$L__BB1_9;
	setp.lt.s32 	%p15, %r2, 0;
	setp.eq.s32 	%p16, %r4, 1062207488;
	setp.lt.s32 	%p17, %r25, 0;
	selp.b32 	%r33, 0, 2146435072, %p17;
	and.b32  	%r34, %r25, 2147483647;
	setp.ne.s32 	%p18, %r34, 1071644672;
	or.b32  	%r35, %r33, -2147483648;
	selp.b32 	%r36, %r35, %r33, %p18;
	selp.b32 	%r37, %r36, %r33, %p16;
	selp.b32 	%r38, %r37, %r33, %p15;
	mov.b32 	%r39, 0;
	mov.b64 	%fd37, {%r39, %r38};
$L__BB1_9:
	add.f32 	%f12, %f5, %f5;
	setp.eq.s32 	%p19, %r4, 1062207488;
	setp.eq.f32 	%p20, %f9, 0f3F800000;
	selp.f64 	%fd24, 0d3FF0000000000000, %fd37, %p20;
	sub.f32 	%f13, %f1, %f12;
	add.f32 	%f14, %f2, %f13;
	cvt.f64.f32 	%fd25, %f14;
	div.rn.f64 	%fd26, %fd25, %fd24;
	cvt.rn.f32.f64 	%f6, %fd26;
	sub.f32 	%f15, %f3, %f12;
	add.f32 	%f7, %f4, %f15;
	cvt.f64.f32 	%fd9, %f8;
	{
	.reg .b32 %temp; 
	mov.b64 	{%temp, %r5}, %fd9;
	}
	abs.f64 	%fd10, %fd9;
	{ // callseq 5, 0
	.param .b64 param0;
	st.param.f64 	[param0], %fd10;
	.param .b64 retval0;
	call.uni (retval0), 
	__internal_accurate_pow, 
	(
	param0
	);
	ld.param.f64 	%fd27, [retval0];
	} // callseq 5
	setp.lt.s32 	%p21, %r5, 0;
	neg.f64 	%fd29, %fd27;
	selp.f64 	%fd30, %fd29, %fd27, %p19;
	selp.f64 	%fd39, %fd30, %fd27, %p21;
	setp.neu.f32 	%p22, %f8, 0f00000000;
	@%p22 bra 	$L__BB1_11;
	selp.b32 	%r41, %r5, 0, %p19;
	setp.lt.s32 	%p24, %r25, 0;
	or.b32  	%r42, %r41, 2146435072;
	selp.b32 	%r43, %r42, %r41, %p24;
	mov.b32 	%r44, 0;
	mov.b64 	%fd39, {%r44, %r43};
$L__BB1_11:
	add.f64 	%fd31, %fd9, 0d4000000000000000;
	{
	.reg .b32 %temp; 
	mov.b64 	{%temp, %r45}, %fd31;
	}
	and.b32  	%r46, %r45, 2146435072;
	setp.ne.s32 	%p25, %r46, 2146435072;
	@%p25 bra 	$L__BB1_16;
	setp.num.f32 	%p26, %f8, %f8;
	@%p26 bra 	$L__BB1_14;
	mov.f64 	%fd32, 0d4000000000000000;
	add.rn.f64 	%fd39, %fd9, %fd32;
	bra.uni 	$L__BB1_16;
$L__BB1_14:
	setp.neu.f64 	%p27, %fd10, 0d7FF0000000000000;
	@%p27 bra 	$L__BB1_16;
	setp.lt.s32 	%p28, %r5, 0;
	setp.eq.s32 	%p29, %r4, 1062207488;
	setp.lt.s32 	%p30, %r25, 0;
	selp.b32 	%r48, 0, 2146435072, %p30;
	and.b32  	%r49, %r25, 2147483647;
	setp.ne.s32 	%p31, %r49, 1071644672;
	or.b32  	%r50, %r48, -2147483648;
	selp.b32 	%r51, %r50, %r48, %p31;
	selp.b32 	%r52, %r51, %r48, %p29;
	selp.b32 	%r53, %r52, %r48, %p28;
	mov.b32 	%r54, 0;
	mov.b64 	%fd39, {%r54, %r53};
$L__BB1_16:
	ld.param.u64 	%rd23, [_Z9vorticityfffiifPfS_S_S_S__param_8];
	ld.param.u64 	%rd22, [_Z9vorticityfffiifPfS_S_S_S__param_6];
	setp.eq.f32 	%p32, %f8, 0f3F800000;
	selp.f64 	%fd33, 0d3FF0000000000000, %fd39, %p32;
	cvt.f64.f32 	%fd34, %f7;
	div.rn.f64 	%fd35, %fd34, %fd33;
	cvt.rn.f32.f64 	%f16, %fd35;
	bar.sync 	0;
	cvta.to.global.u64 	%rd13, %rd23;
	add.s64 	%rd15, %rd13, %rd8;
	ld.global.f32 	%f17, [%rd15];
	add.f32 	%f18, %f9, %f9;
	sub.f32 	%f19, %f1, %f2;
	div.rn.f32 	%f20, %f19, %f18;
	cvta.to.global.u64 	%rd16, %rd5;
	add.s64 	%rd17, %rd16, %rd8;
	ld.global.f32 	%f21, [%rd17];
	add.f32 	%f22, %f8, %f8;
	sub.f32 	%f23, %f3, %f4;
	div.rn.f32 	%f24, %f23, %f22;
	mul.f32 	%f25, %f24, %f21;
	fma.rn.f32 	%f26, %f20, %f17, %f25;
	rcp.rn.f32 	%f27, %f11;
	add.f32 	%f28, %f6, %f16;
	mul.f32 	%f29, %f27, %f28;
	ld.global.f32 	%f30, [%rd1];
	sub.f32 	%f31, %f29, %f26;
	fma.rn.f32 	%f32, %f10, %f31, %f30;
	st.global.f32 	[%rd1], %f32;
	cvta.to.global.u64 	%rd18, %rd22;
	add.s64 	%rd19, %rd18, %rd8;
	ld.global.f32 	%f33, [%rd19];
	cvta.to.global.u64 	%rd20, %rd6;
	add.s64 	%rd21, %rd20, %rd8;
	st.global.f32 	[%rd21], %f33;
	bar.sync 	0;
$L__BB1_17:
	ret;

}
	// .globl	_Z6streamffiiffPfS_S_S_
.visible .entry _Z6streamffiiffPfS_S_S_(
	.param .f32 _Z6streamffiiffPfS_S_S__param_0,
	.param .f32 _Z6streamffiiffPfS_S_S__param_1,
	.param .u32 _Z6streamffiiffPfS_S_S__param_2,
	.param .u32 _Z6streamffiiffPfS_S_S__param_3,
	.param .f32 _Z6streamffiiffPfS_S_S__param_4,
	.param .f32 _Z6streamffiiffPfS_S_S__param_5,
	.param .u64 .ptr .align 1 _Z6streamffiiffPfS_S_S__param_6,
	.param .u64 .ptr .align 1 _Z6streamffiiffPfS_S_S__param_7,
	.param .u64 .ptr .align 1 _Z6streamffiiffPfS_S_S__param_8,
	.param .u64 .ptr .align 1 _Z6streamffiiffPfS_S_S__param_9
)
{
	.reg .pred 	%p<10>;
	.reg .b32 	%r<25>;
	.reg .b32 	%f<21>;
	.reg .b64 	%rd<18>;

	ld.param.f32 	%f2, [_Z6streamffiiffPfS_S_S__param_0];
	ld.param.f32 	%f3, [_Z6streamffiiffPfS_S_S__param_1];
	ld.param.u32 	%r4, [_Z6streamffiiffPfS_S_S__param_2];
	ld.param.u32 	%r5, [_Z6streamffiiffPfS_S_S__param_3];
	ld.param.f32 	%f4, [_Z6streamffiiffPfS_S_S__param_4];
	ld.param.f32 	%f5, [_Z6streamffiiffPfS_S_S__param_5];
	ld.param.u64 	%rd7, [_Z6streamffiiffPfS_S_S__param_6];
	ld.param.u64 	%rd8, [_Z6streamffiiffPfS_S_S__param_7];
	ld.param.u64 	%rd9, [_Z6streamffiiffPfS_S_S__param_8];
	ld.param.u64 	%rd10, [_Z6streamffiiffPfS_S_S__param_9];
	mov.u32 	%r6, %ctaid.x;
	mov.u32 	%r7, %ntid.x;
	mov.u32 	%r8, %tid.x;
	mov.u32 	%r9, %ctaid.y;
	mov.u32 	%r10, %ntid.y;
	mov.u32 	%r11, %tid.y;
	mad.lo.s32 	%r12, %r9, %r10, %r11;
	mov.u32 	%r13, %nctaid.x;
	mad.lo.s32 	%r14, %r12, %r13, %r6;
	mad.lo.s32 	%r15, %r14, %r7, %r8;
	setp.le.s32 	%p1, %r15, %r4;
	add.s32 	%r16, %r5, -1;
	mul.lo.s32 	%r17, %r16, %r4;
	setp.ge.s32 	%p2, %r15, %r17;
	or.pred  	%p3, %p1, %p2;
	@%p3 bra 	$L__BB2_7;
	rem.s32 	%r19, %r15, %r4;
	setp.eq.s32 	%p4, %r19, 0;
	add.s32 	%r21, %r4, -1;
	setp.eq.s32 	%p5, %r19, %r21;
	or.pred  	%p6, %p4, %p5;
	@%p6 bra 	$L__BB2_7;
	setp.leu.f32 	%p7, %f4, 0f00000000;
	@%p7 bra 	$L__BB2_6;
	cvta.to.global.u64 	%rd11, %rd9;
	mul.wide.s32 	%rd12, %r15, 4;
	add.s64 	%rd1, %rd11, %rd12;
	mul.wide.s32 	%rd13, %r4, 4;
	add.s64 	%rd2, %rd1, %rd13;
	sub.s32 	%r23, %r15, %r4;
	mul.wide.s32 	%rd14, %r23, 4;
	add.s64 	%rd3, %rd11, %rd14;
	mul.f32 	%f1, %f2, %f3;
	cvta.to.global.u64 	%rd15, %rd8;
	add.s64 	%rd4, %rd15, %rd12;
	cvta.to.global.u64 	%rd16, %rd10;
	add.s64 	%rd5, %rd16, %rd12;
	cvta.to.global.u64 	%rd17, %rd7;
	add.s64 	%rd6, %rd17, %rd12;
	mov.b32 	%r24, 0;
	bra.uni 	$L__BB2_5;
$L__BB2_4:
	add.s32 	%r24, %r24, 1;
	cvt.rn.f32.u32 	%f20, %r24;
	setp.leu.f32 	%p9, %f4, %f20;
	@%p9 bra 	$L__BB2_6;
$L__BB2_5:
	ld.global.f32 	%f6, [%rd1+4];
	ld.global.f32 	%f7, [%rd1+-4];
	add.f32 	%f8, %f6, %f7;
	ld.global.f32 	%f9, [%rd2];
	add.f32 	%f10, %f8, %f9;
	ld.global.f32 	%f11, [%rd3];
	add.f32 	%f12, %f10, %f11;
	ld.global.f32 	%f13, [%rd4];
	fma.rn.f32 	%f14, %f1, %f13, %f12;
	mul.f32 	%f15, %f14, 0f3E800000;
	st.global.f32 	[%rd5], %f15;
	bar.sync 	0;
	ld.global.f32 	%f16, [%rd5];
	st.global.f32 	[%rd1], %f16;
	ld.global.f32 	%f17, [%rd6];
	sub.f32 	%f18, %f16, %f17;
	abs.f32 	%f19, %f18;
	bar.sync 	0;
	setp.gtu.f32 	%p8, %f19, %f5;
	@%p8 bra 	$L__BB2_4;
$L__BB2_6:
	bar.sync 	0;
$L__BB2_7:
	ret;

}
	// .globl	_Z8velocityffiiPfS_S_S_
.visible .entry _Z8velocityffiiPfS_S_S_(
	.param .f32 _Z8velocityffiiPfS_S_S__param_0,
	.param .f32 _Z8velocityffiiPfS_S_S__param_1,
	.param .u32 _Z8velocityffiiPfS_S_S__param_2,
	.param .u32 _Z8velocityffiiPfS_S_S__param_3,
	.param .u64 .ptr .align 1 _Z8velocityffiiPfS_S_S__param_4,
	.param .u64 .ptr .align 1 _Z8velocityffiiPfS_S_S__param_5,
	.param .u64 .ptr .align 1 _Z8velocityffiiPfS_S_S__param_6,
	.param .u64 .ptr .align 1 _Z8velocityffiiPfS_S_S__param_7
)
{
	.reg .pred 	%p<7>;
	.reg .b32 	%r<21>;
	.reg .b32 	%f<15>;
	.reg .b64 	%rd<18>;

	ld.param.f32 	%f1, [_Z8velocityffiiPfS_S_S__param_0];
	ld.param.f32 	%f2, [_Z8velocityffiiPfS_S_S__param_1];
	ld.param.u32 	%r2, [_Z8velocityffiiPfS_S_S__param_2];
	ld.param.u32 	%r3, [_Z8velocityffiiPfS_S_S__param_3];
	ld.param.u64 	%rd1, [_Z8velocityffiiPfS_S_S__param_4];
	ld.param.u64 	%rd2, [_Z8velocityffiiPfS_S_S__param_5];
	ld.param.u64 	%rd3, [_Z8velocityffiiPfS_S_S__param_6];
	ld.param.u64 	%rd4, [_Z8velocityffiiPfS_S_S__param_7];
	mov.u32 	%r4, %ctaid.x;
	mov.u32 	%r5, %ntid.x;
	mov.u32 	%r6, %tid.x;
	mov.u32 	%r7, %ctaid.y;
	mov.u32 	%r8, %ntid.y;
	mov.u32 	%r9, %tid.y;
	mad.lo.s32 	%r10, %r7, %r8, %r9;
	mov.u32 	%r11, %nctaid.x;
	mad.lo.s32 	%r12, %r10, %r11, %r4;
	mad.lo.s32 	%r13, %r12, %r5, %r6;
	setp.le.s32 	%p1, %r13, %r2;
	add.s32 	%r14, %r3, -1;
	mul.lo.s32 	%r15, %r14, %r2;
	setp.ge.s32 	%p2, %r13, %r15;
	or.pred  	%p3, %p1, %p2;
	@%p3 bra 	$L__BB3_3;
	rem.s32 	%r17, %r13, %r2;
	setp.eq.s32 	%p4, %r17, 0;
	add.s32 	%r19, %r2, -1;
	setp.eq.s32 	%p5, %r17, %r19;
	or.pred  	%p6, %p4, %p5;
	@%p6 bra 	$L__BB3_3;
	cvta.to.global.u64 	%rd5, %rd1;
	cvta.to.global.u64 	%rd6, %rd4;
	mul.wide.s32 	%rd7, %r13, 4;
	add.s64 	%rd8, %rd6, %rd7;
	ld.global.f32 	%f3, [%rd8];
	add.s64 	%rd9, %rd5, %rd7;
	st.global.f32 	[%rd9], %f3;
	bar.sync 	0;
	mul.wide.s32 	%rd10, %r2, 4;
	add.s64 	%rd11, %rd9, %rd10;
	ld.global.f32 	%f4, [%rd11];
	sub.s32 	%r20, %r13, %r2;
	mul.wide.s32 	%rd12, %r20, 4;
	add.s64 	%rd13, %rd5, %rd12;
	ld.global.f32 	%f5, [%rd13];
	sub.f32 	%f6, %f4, %f5;
	add.f32 	%f7, %f1, %f1;
	div.rn.f32 	%f8, %f6, %f7;
	cvta.to.global.u64 	%rd14, %rd2;
	add.s64 	%rd15, %rd14, %rd7;
	st.global.f32 	[%rd15], %f8;
	ld.global.f32 	%f9, [%rd9+4];
	ld.global.f32 	%f10, [%rd9+-4];
	sub.f32 	%f11, %f9, %f10;
	neg.f32 	%f12, %f11;
	add.f32 	%f13, %f2, %f2;
	div.rn.f32 	%f14, %f12, %f13;
	cvta.to.global.u64 	%rd16, %rd3;
	add.s64 	%rd17, %rd16, %rd7;
	st.global.f32 	[%rd17], %f14;
	bar.sync 	0;
$L__BB3_3:
	ret;

}
.func  (.param .b64 func_retval0) __internal_accurate_pow(
	.param .b64 __internal_accurate_pow_param_0
)
{
	.reg .pred 	%p<8>;
	.reg .b32 	%r<49>;
	.reg .b32 	%f<3>;
	.reg .b64 	%fd<109>;

	ld.param.f64 	%fd10, [__internal_accurate_pow_param_0];
	{
	.reg .b32 %temp; 
	mov.b64 	{%temp, %r46}, %fd10;
	}
	{
	.reg .b32 %temp; 
	mov.b64 	{%r45, %temp}, %fd10;
	}
	shr.u32 	%r47, %r46, 20;
	setp.gt.u32 	%p1, %r46, 1048575;
	@%p1 bra 	$L__BB4_2;
	mul.f64 	%fd11, %fd10, 0d4350000000000000;
	{
	.reg .b32 %temp; 
	mov.b64 	{%temp, %r46}, %fd11;
	}
	{
	.reg .b32 %temp; 
	mov.b64 	{%r45, %temp}, %fd11;
	}
	shr.u32 	%r16, %r46, 20;
	add.s32 	%r47, %r16, -54;
$L__BB4_2:
	add.s32 	%r48, %r47, -1023;
	and.b32  	%r17, %r46, -2146435073;
	or.b32  	%r18, %r17, 1072693248;
	mov.b64 	%fd107, {%r45, %r18};
	setp.lt.u32 	%p2, %r18, 1073127583;
	@%p2 bra 	$L__BB4_4;
	{
	.reg .b32 %temp; 
	mov.b64 	{%r19, %temp}, %fd107;
	}
	{
	.reg .b32 %temp; 
	mov.b64 	{%temp, %r20}, %fd107;
	}
	add.s32 	%r21, %r20, -1048576;
	mov.b64 	%fd107, {%r19, %r21};
	add.s32 	%r48, %r47, -1022;
$L__BB4_4:
	add.f64 	%fd12, %fd107, 0dBFF0000000000000;
	add.f64 	%fd13, %fd107, 0d3FF0000000000000;
	rcp.approx.ftz.f64 	%fd14, %fd13;
	neg.f64 	%fd15, %fd13;
	fma.rn.f64 	%fd16, %fd15, %fd14, 0d3FF0000000000000;
	fma.rn.f64 	%fd17, %fd16, %fd16, %fd16;
	fma.rn.f64 	%fd18, %fd17, %fd14, %fd14;
	mul.f64 	%fd19, %fd12, %fd18;
	fma.rn.f64 	%fd20, %fd12, %fd18, %fd19;
	mul.f64 	%fd21, %fd20, %fd20;
	fma.rn.f64 	%fd22, %fd21, 0d3EB0F5FF7D2CAFE2, 0d3ED0F5D241AD3B5A;
	fma.rn.f64 	%fd23, %fd22, %fd21, 0d3EF3B20A75488A3F;
	fma.rn.f64 	%fd24, %fd23, %fd21, 0d3F1745CDE4FAECD5;
	fma.rn.f64 	%fd25, %fd24, %fd21, 0d3F3C71C7258A578B;
	fma.rn.f64 	%fd26, %fd25, %fd21, 0d3F6249249242B910;
	fma.rn.f64 	%fd27, %fd26, %fd21, 0d3F89999999999DFB;
	sub.f64 	%fd28, %fd12, %fd20;
	add.f64 	%fd29, %fd28, %fd28;
	neg.f64 	%fd30, %fd20;
	fma.rn.f64 	%fd31, %fd30, %fd12, %fd29;
	mul.f64 	%fd32, %fd18, %fd31;
	fma.rn.f64 	%fd33, %fd21, %fd27, 0d3FB5555555555555;
	mov.f64 	%fd34, 0d3FB5555555555555;
	sub.f64 	%fd35, %fd34, %fd33;
	fma.rn.f64 	%fd36, %fd21, %fd27, %fd35;
	add.f64 	%fd37, %fd36, 0dBC46A4CB00B9E7B0;
	add.f64 	%fd38, %fd33, %fd37;
	sub.f64 	%fd39, %fd33, %fd38;
	add.f64 	%fd40, %fd37, %fd39;
	mul.rn.f64 	%fd41, %fd20, %fd20;
	neg.f64 	%fd42, %fd41;
	fma.rn.f64 	%fd43, %fd20, %fd20, %fd42;
	{
	.reg .b32 %temp; 
	mov.b64 	{%r22, %temp}, %fd32;
	}
	{
	.reg .b32 %temp; 
	mov.b64 	{%temp, %r23}, %fd32;
	}
	add.s32 	%r24, %r23, 1048576;
	mov.b64 	%fd44, {%r22, %r24};
	fma.rn.f64 	%fd45, %fd20, %fd44, %fd43;
	mul.rn.f64 	%fd46, %fd41, %fd20;
	neg.f64 	%fd47, %fd46;
	fma.rn.f64 	%fd48, %fd41, %fd20, %fd47;
	fma.rn.f64 	%fd49, %fd41, %fd32, %fd48;
	fma.rn.f64 	%fd50, %fd45, %fd20, %fd49;
	mul.rn.f64 	%fd51, %fd38, %fd46;
	neg.f64 	%fd52, %fd51;
	fma.rn.f64 	%fd53, %fd38, %fd46, %fd52;
	fma.rn.f64 	%fd54, %fd38, %fd50, %fd53;
	fma.rn.f64 	%fd55, %fd40, %fd46, %fd54;
	add.f64 	%fd56, %fd51, %fd55;
	sub.f64 	%fd57, %fd51, %fd56;
	add.f64 	%fd58, %fd55, %fd57;
	add.f64 	%fd59, %fd20, %fd56;
	sub.f64 	%fd60, %fd20, %fd59;
	add.f64 	%fd61, %fd56, %fd60;
	add.f64 	%fd62, %fd58, %fd61;
	add.f64 	%fd63, %fd32, %fd62;
	add.f64 	%fd64, %fd59, %fd63;
	sub.f64 	%fd65, %fd59, %fd64;
	add.f64 	%fd66, %fd63, %fd65;
	xor.b32  	%r25, %r48, -2147483648;
	mov.b32 	%r26, 1127219200;
	mov.b64 	%fd67, {%r25, %r26};
	mov.b32 	%r27, -2147483648;
	mov.b64 	%fd68, {%r27, %r26};
	sub.f64 	%fd69, %fd67, %fd68;
	fma.rn.f64 	%fd70, %fd69, 0d3FE62E42FEFA39EF, %fd64;
	fma.rn.f64 	%fd71, %fd69, 0dBFE62E42FEFA39EF, %fd70;
	sub.f64 	%fd72, %fd71, %fd64;
	sub.f64 	%fd73, %fd66, %fd72;
	fma.rn.f64 	%fd74, %fd69, 0d3C7ABC9E3B39803F, %fd73;
	add.f64 	%fd75, %fd70, %fd74;
	sub.f64 	%fd76, %fd70, %fd75;
	add.f64 	%fd77, %fd74, %fd76;
	mov.f64 	%fd78, 0d4000000000000000;
	{
	.reg .b32 %temp; 
	mov.b64 	{%temp, %r28}, %fd78;
	}
	{
	.reg .b32 %temp; 
	mov.b64 	{%r29, %temp}, %fd78;
	}
	shl.b32 	%r30, %r28, 1;
	setp.gt.u32 	%p3, %r30, -33554433;
	and.b32  	%r31, %r28, -15728641;
	selp.b32 	%r32, %r31, %r28, %p3;
	mov.b64 	%fd79, {%r29, %r32};
	mul.rn.f64 	%fd80, %fd75, %fd79;
	neg.f64 	%fd81, %fd80;
	fma.rn.f64 	%fd82, %fd75, %fd79, %fd81;
	fma.rn.f64 	%fd83, %fd77, %fd79, %fd82;
	add.f64 	%fd4, %fd80, %fd83;
	sub.f64 	%fd84, %fd80, %fd4;
	add.f64 	%fd5, %fd83, %fd84;
	fma.rn.f64 	%fd85, %fd4, 0d3FF71547652B82FE, 0d4338000000000000;
	{
	.reg .b32 %temp; 
	mov.b64 	{%r13, %temp}, %fd85;
	}
	mov.f64 	%fd86, 0dC338000000000000;
	add.rn.f64 	%fd87, %fd85, %fd86;
	fma.rn.f64 	%fd88, %fd87, 0dBFE62E42FEFA39EF, %fd4;
	fma.rn.f64 	%fd89, %fd87, 0dBC7ABC9E3B39803F, %fd88;
	fma.rn.f64 	%fd90, %fd89, 0d3E5ADE1569CE2BDF, 0d3E928AF3FCA213EA;
	fma.rn.f64 	%fd91, %fd90, %fd89, 0d3EC71DEE62401315;
	fma.rn.f64 	%fd92, %fd91, %fd89, 0d3EFA01997C89EB71;
	fma.rn.f64 	%fd93, %fd92, %fd89, 0d3F2A01A014761F65;
	fma.rn.f64 	%fd94, %fd93, %fd89, 0d3F56C16C1852B7AF;
	fma.rn.f64 	%fd95, %fd94, %fd89, 0d3F81111111122322;
	fma.rn.f64 	%fd96, %fd95, %fd89, 0d3FA55555555502A1;
	fma.rn.f64 	%fd97, %fd96, %fd89, 0d3FC5555555555511;
	fma.rn.f64 	%fd98, %fd97, %fd89, 0d3FE000000000000B;
	fma.rn.f64 	%fd99, %fd98, %fd89, 0d3FF0000000000000;
	fma.rn.f64 	%fd100, %fd99, %fd89, 0d3FF0000000000000;
	{
	.reg .b32 %temp; 
	mov.b64 	{%r14, %temp}, %fd100;
	}
	{
	.reg .b32 %temp; 
	mov.b64 	{%temp, %r15}, %fd100;
	}
	shl.b32 	%r33, %r13, 20;
	add.s32 	%r34, %r33, %r15;
	mov.b64 	%fd108, {%r14, %r34};
	{
	.reg .b32 %temp; 
	mov.b64 	{%temp, %r35}, %fd4;
	}
	mov.b32 	%f2, %r35;
	abs.f32 	%f1, %f2;
	setp.lt.f32 	%p4, %f1, 0f4086232B;
	@%p4 bra 	$L__BB4_7;
	setp.lt.f64 	%p5, %fd4, 0d0000000000000000;
	add.f64 	%fd101, %fd4, 0d7FF0000000000000;
	selp.f64 	%fd108, 0d0000000000000000, %fd101, %p5;
	setp.geu.f32 	%p6, %f1, 0f40874800;
	@%p6 bra 	$L__BB4_7;
	shr.u32 	%r36, %r13, 31;
	add.s32 	%r37, %r13, %r36;
	shr.s32 	%r38, %r37, 1;
	shl.b32 	%r39, %r38, 20;
	add.s32 	%r40, %r15, %r39;
	mov.b64 	%fd102, {%r14, %r40};
	sub.s32 	%r41, %r13, %r38;
	shl.b32 	%r42, %r41, 20;
	add.s32 	%r43, %r42, 1072693248;
	mov.b32 	%r44, 0;
	mov.b64 	%fd103, {%r44, %r43};
	mul.f64 	%fd108, %fd103, %fd102;
$L__BB4_7:
	abs.f64 	%fd104, %fd108;
	setp.eq.f64 	%p7, %fd104, 0d7FF0000000000000;
	fma.rn.f64 	%fd105, %fd108, %fd5, %fd108;
	selp.f64 	%fd106, %fd108, %fd105, %p7;
	st.param.f64 	[func_retval0], %fd106;
	ret;

}


// ===== COMPILED SASS (sm_100) =====

	.target	sm_100

	.elftype	@"ET_EXEC"


//--------------------- .note.nv.tkinfo           --------------------------
	.section	.note.nv.tkinfo,"",@"SHT_NOTE"
	.sectionflags	@"SHF_NOTE_NV_TKINFO"
	.tkinfo
        /*0018*/ 	.word	0x00000002
        /*0030*/ 	.string	""
        /*0030*/ 	.string	"ptxas"
        /*0030*/ 	.string	"Cuda compilation tools, release 13.0, V13.0.88"
        /*0030*/ 	.string	"Build cuda_13.0.r13.0/compiler.36424714_0"
        /*0030*/ 	.string	"-arch sm_100 -m 64 "



//--------------------- .note.nv.cuinfo           --------------------------
	.section	.note.nv.cuinfo,"",@"SHT_NOTE"
	.sectionflags	@"SHF_NOTE_NV_CUINFO"
        /*0018*/ 	.short	0x0002
        /*001a*/ 	.short	0x0064
        /*001c*/ 	.short	0x0082
	.zero		2


//--------------------- .nv.info                  --------------------------
	.section	.nv.info,"",@"SHT_CUDA_INFO"
	.align	4


	//----- nvinfo : EIATTR_REGCOUNT
	.align		4
        /*0000*/ 	.byte	0x04, 0x2f
        /*0002*/ 	.short	(.L_1 - .L_0)
	.align		4
.L_0:
        /*0004*/ 	.word	index@(_Z8boundaryffiifPfS_)
        /*0008*/ 	.word	0x0000001e


	//----- nvinfo : EIATTR_FRAME_SIZE
	.align		4
.L_1:
        /*000c*/ 	.byte	0x04, 0x11
        /*000e*/ 	.short	(.L_3 - .L_2)
	.align		4
.L_2:
        /*0010*/ 	.word	index@($_Z8boundaryffiifPfS_$__internal_accurate_pow)
        /*0014*/ 	.word	0x00000000


	//----- nvinfo : EIATTR_FRAME_SIZE
	.align		4
.L_3:
        /*0018*/ 	.byte	0x04, 0x11
        /*001a*/ 	.short	(.L_5 - .L_4)
	.align		4
.L_4:
        /*001c*/ 	.word	index@($__internal_5_$__cuda_sm3x_div_rn_noftz_f32_slowpath)
        /*0020*/ 	.word	0x00000000


	//----- nvinfo : EIATTR_FRAME_SIZE
	.align		4
.L_5:
        /*0024*/ 	.byte	0x04, 0x11
        /*0026*/ 	.short	(.L_7 - .L_6)
	.align		4
.L_6:
        /*0028*/ 	.word	index@($__internal_4_$__cuda_sm20_div_rn_f64_full)
        /*002c*/ 	.word	0x00000000


	//----- nvinfo : EIATTR_FRAME_SIZE
	.align		4
.L_7:
        /*0030*/ 	.byte	0x04, 0x11
        /*0032*/ 	.short	(.L_9 - .L_8)
	.align		4
.L_8:
        /*0034*/ 	.word	index@(_Z8boundaryffiifPfS_)
        /*0038*/ 	.word	0x00000000


	//----- nvinfo : EIATTR_REGCOUNT
	.align		4
.L_9:
        /*003c*/ 	.byte	0x04, 0x2f
        /*003e*/ 	.short	(.L_11 - .L_10)
	.align		4
.L_10:
        /*0040*/ 	.word	index@(_Z9vorticityfffiifPfS_S_S_S_)
        /*0044*/ 	.word	0x00000020


	//----- nvinfo : EIATTR_FRAME_SIZE
	.align		4
.L_11:
        /*0048*/ 	.byte	0x04, 0x11
        /*004a*/ 	.short	(.L_13 - .L_12)
	.align		4
.L_12:
        /*004c*/ 	.word	index@($_Z9vorticityfffiifPfS_S_S_S_$__internal_accurate_pow)
        /*0050*/ 	.word	0x00000000


	//----- nvinfo : EIATTR_FRAME_SIZE
	.align		4
.L_13:
        /*0054*/ 	.byte	0x04, 0x11
        /*0056*/ 	.short	(.L_15 - .L_14)
	.align		4
.L_14:
        /*0058*/ 	.word	index@($__internal_3_$__cuda_sm3x_div_rn_noftz_f32_slowpath)
        /*005c*/ 	.word	0x00000000


	//----- nvinfo : EIATTR_FRAME_SIZE
	.align		4
.L_15:
        /*0060*/ 	.byte	0x04, 0x11
        /*0062*/ 	.short	(.L_17 - .L_16)
	.align		4
.L_16:
        /*0064*/ 	.word	index@($__internal_2_$__cuda_sm20_rcp_rn_f32_slowpath)
        /*0068*/ 	.word	0x00000000


	//----- nvinfo : EIATTR_FRAME_SIZE
	.align		4
.L_17:
        /*006c*/ 	.byte	0x04, 0x11
        /*006e*/ 	.short	(.L_19 - .L_18)
	.align		4
.L_18:
        /*0070*/ 	.word	index@($__internal_1_$__cuda_sm20_div_rn_f64_full)
        /*0074*/ 	.word	0x00000000


	//----- nvinfo : EIATTR_FRAME_SIZE
	.align		4
.L_19:
        /*0078*/ 	.byte	0x04, 0x11
        /*007a*/ 	.short	(.L_21 - .L_20)
	.align		4
.L_20:
        /*007c*/ 	.word	index@(_Z9vorticityfffiifPfS_S_S_S_)
        /*0080*/ 	.word	0x00000000


	//----- nvinfo : EIATTR_REGCOUNT
	.align		4
.L_21:
        /*0084*/ 	.byte	0x04, 0x2f
        /*0086*/ 	.short	(.L_23 - .L_22)
	.align		4
.L_22:
        /*0088*/ 	.word	index@(_Z6streamffiiffPfS_S_S_)
        /*008c*/ 	.word	0x00000016


	//----- nvinfo : EIATTR_FRAME_SIZE
	.align		4
.L_23:
        /*0090*/ 	.byte	0x04, 0x11
        /*0092*/ 	.short	(.L_25 - .L_24)
	.align		4
.L_24:
        /*0094*/ 	.word	index@(_Z6streamffiiffPfS_S_S_)
        /*0098*/ 	.word	0x00000000


	//----- nvinfo : EIATTR_REGCOUNT
	.align		4
.L_25:
        /*009c*/ 	.byte	0x04, 0x2f
        /*009e*/ 	.short	(.L_27 - .L_26)
	.align		4
.L_26:
        /*00a0*/ 	.word	index@(_Z8velocityffiiPfS_S_S_)
        /*00a4*/ 	.word	0x00000012


	//----- nvinfo : EIATTR_FRAME_SIZE
	.align		4
.L_27:
        /*00a8*/ 	.byte	0x04, 0x11
        /*00aa*/ 	.short	(.L_29 - .L_28)
	.align		4
.L_28:
        /*00ac*/ 	.word	index@($__internal_0_$__cuda_sm3x_div_rn_noftz_f32_slowpath)
        /*00b0*/ 	.word	0x00000000


	//----- nvinfo : EIATTR_FRAME_SIZE
	.align		4
.L_29:
        /*00b4*/ 	.byte	0x04, 0x11
        /*00b6*/ 	.short	(.L_31 - .L_30)
	.align		4
.L_30:
        /*00b8*/ 	.word	index@(_Z8velocityffiiPfS_S_S_)
        /*00bc*/ 	.word	0x00000000


	//----- nvinfo : EIATTR_MIN_STACK_SIZE
	.align		4
.L_31:
        /*00c0*/ 	.byte	0x04, 0x12
        /*00c2*/ 	.short	(.L_33 - .L_32)
	.align		4
.L_32:
        /*00c4*/ 	.word	index@(_Z8velocityffiiPfS_S_S_)
        /*00c8*/ 	.word	0x00000000


	//----- nvinfo : EIATTR_MIN_STACK_SIZE
	.align		4
.L_33:
        /*00cc*/ 	.byte	0x04, 0x12
        /*00ce*/ 	.short	(.L_35 - .L_34)
	.align		4
.L_34:
        /*00d0*/ 	.word	index@(_Z6streamffiiffPfS_S_S_)
        /*00d4*/ 	.word	0x00000000


	//----- nvinfo : EIATTR_MIN_STACK_SIZE
	.align		4
.L_35:
        /*00d8*/ 	.byte	0x04, 0x12
        /*00da*/ 	.short	(.L_37 - .L_36)
	.align		4
.L_36:
        /*00dc*/ 	.word	index@(_Z9vorticityfffiifPfS_S_S_S_)
        /*00e0*/ 	.word	0x00000000


	//----- nvinfo : EIATTR_MIN_STACK_SIZE
	.align		4
.L_37:
        /*00e4*/ 	.byte	0x04, 0x12
        /*00e6*/ 	.short	(.L_39 - .L_38)
	.align		4
.L_38:
        /*00e8*/ 	.word	index@(_Z8boundaryffiifPfS_)
        /*00ec*/ 	.word	0x00000000
.L_39:


//--------------------- .nv.compat                --------------------------
	.section	.nv.compat,"",@"SHT_CUDA_COMPAT_INFO"
	.align	4
        /*0000*/ 	.byte	0x02, 0x09, 0x00, 0x00, 0x02, 0x02, 0x01, 0x00, 0x02, 0x05, 0x05, 0x00, 0x03, 0x07, 0x01, 0x01
        /*0010*/ 	.byte	0x02, 0x03, 0x00, 0x00, 0x02, 0x06, 0x01, 0x00, 0x04, 0x0b, 0x08, 0x00, 0x01, 0x00, 0x00, 0x00
        /*0020*/ 	.byte	0x00, 0x00, 0x00, 0x00


//--------------------- .nv.info._Z8velocityffiiPfS_S_S_ --------------------------
	.section	.nv.info._Z8velocityffiiPfS_S_S_,"",@"SHT_CUDA_INFO"
	.sectionflags	@""
	.align	4


	//----- nvinfo : EIATTR_CUDA_API_VERSION
	.align		4
        /*0000*/ 	.byte	0x04, 0x37
        /*0002*/ 	.short	(.L_41 - .L_40)
.L_40:
        /*0004*/ 	.word	0x00000082


	//----- nvinfo : EIATTR_KPARAM_INFO
	.align		4
.L_41:
        /*0008*/ 	.byte	0x04, 0x17
        /*000a*/ 	.short	(.L_43 - .L_42)
.L_42:
        /*000c*/ 	.word	0x00000000
        /*0010*/ 	.short	0x0007
        /*0012*/ 	.short	0x0028
        /*0014*/ 	.byte	0x00, 0xf5, 0x21, 0x00


	//----- nvinfo : EIATTR_KPARAM_INFO
	.align		4
.L_43:
        /*0018*/ 	.byte	0x04, 0x17
        /*001a*/ 	.short	(.L_45 - .L_44)
.L_44:
        /*001c*/ 	.word	0x00000000
        /*0020*/ 	.short	0x0006
        /*0022*/ 	.short	0x0020
        /*0024*/ 	.byte	0x00, 0xf5, 0x21, 0x00


	//----- nvinfo : EIATTR_KPARAM_INFO
	.align		4
.L_45:
        /*0028*/ 	.byte	0x04, 0x17
        /*002a*/ 	.short	(.L_47 - .L_46)
.L_46:
        /*002c*/ 	.word	0x00000000
        /*0030*/ 	.short	0x0005
        /*0032*/ 	.short	0x0018
        /*0034*/ 	.byte	0x00, 0xf5, 0x21, 0x00


	//----- nvinfo : EIATTR_KPARAM_INFO
	.align		4
.L_47:
        /*0038*/ 	.byte	0x04, 0x17
        /*003a*/ 	.short	(.L_49 - .L_48)
.L_48:
        /*003c*/ 	.word	0x00000000
        /*0040*/ 	.short	0x0004
        /*0042*/ 	.short	0x0010
        /*0044*/ 	.byte	0x00, 0xf5, 0x21, 0x00


	//----- nvinfo : EIATTR_KPARAM_INFO
	.align		4
.L_49:
        /*0048*/ 	.byte	0x04, 0x17
        /*004a*/ 	.short	(.L_51 - .L_50)
.L_50:
        /*004c*/ 	.word	0x00000000
        /*0050*/ 	.short	0x0003
        /*0052*/ 	.short	0x000c
        /*0054*/ 	.byte	0x00, 0xf0, 0x11, 0x00


	//----- nvinfo : EIATTR_KPARAM_INFO
	.align		4
.L_51:
        /*0058*/ 	.byte	0x04, 0x17
        /*005a*/ 	.short	(.L_53 - .L_52)
.L_52:
        /*005c*/ 	.word	0x00000000
        /*0060*/ 	.short	0x0002
        /*0062*/ 	.short	0x0008
        /*0064*/ 	.byte	0x00, 0xf0, 0x11, 0x00


	//----- nvinfo : EIATTR_KPARAM_INFO
	.align		4
.L_53:
        /*0068*/ 	.byte	0x04, 0x17
        /*006a*/ 	.short	(.L_55 - .L_54)
.L_54:
        /*006c*/ 	.word	0x00000000
        /*0070*/ 	.short	0x0001
        /*0072*/ 	.short	0x0004
        /*0074*/ 	.byte	0x00, 0xf0, 0x11, 0x00


	//----- nvinfo : EIATTR_KPARAM_INFO
	.align		4
.L_55:
        /*0078*/ 	.byte	0x04, 0x17
        /*007a*/ 	.short	(.L_57 - .L_56)
.L_56:
        /*007c*/ 	.word	0x00000000
        /*0080*/ 	.short	0x0000
        /*0082*/ 	.short	0x0000
        /*0084*/ 	.byte	0x00, 0xf0, 0x11, 0x00


	//----- nvinfo : EIATTR_SPARSE_MMA_MASK
	.align		4
.L_57:
        /*0088*/ 	.byte	0x03, 0x50
        /*008a*/ 	.short	0x0000


	//----- nvinfo : EIATTR_MAXREG_COUNT
	.align		4
        /*008c*/ 	.byte	0x03, 0x1b
        /*008e*/ 	.short	0x00ff


	//----- nvinfo : EIATTR_NUM_BARRIERS
	.align		4
        /*0090*/ 	.byte	0x02, 0x4c
        /*0092*/ 	.byte	0x01
	.zero		1


	//----- nvinfo : EIATTR_MERCURY_ISA_VERSION
	.align		4
        /*0094*/ 	.byte	0x03, 0x5f
        /*0096*/ 	.short	0x0101


	//----- nvinfo : EIATTR_VRC_CTA_INIT_COUNT
	.align		4
        /*0098*/ 	.byte	0x02, 0x4a
	.zero		1
	.zero		1


	//----- nvinfo : EIATTR_EXIT_INSTR_OFFSETS
	.align		4
        /*009c*/ 	.byte	0x04, 0x1c
        /*009e*/ 	.short	(.L_59 - .L_58)


	//   ....[0]....
.L_58:
        /*00a0*/ 	.word	0x00000100


	//   ....[1]....
        /*00a4*/ 	.word	0x00000290


	//   ....[2]....
        /*00a8*/ 	.word	0x00000620


	//----- nvinfo : EIATTR_CRS_STACK_SIZE
	.align		4
.L_59:
        /*00ac*/ 	.byte	0x04, 0x1e
        /*00ae*/ 	.short	(.L_61 - .L_60)
.L_60:
        /*00b0*/ 	.word	0x00000000


	//----- nvinfo : EIATTR_CBANK_PARAM_SIZE
	.align		4
.L_61:
        /*00b4*/ 	.byte	0x03, 0x19
        /*00b6*/ 	.short	0x0030


	//----- nvinfo : EIATTR_PARAM_CBANK
	.align		4
        /*00b8*/ 	.byte	0x04, 0x0a
        /*00ba*/ 	.short	(.L_63 - .L_62)
	.align		4
.L_62:
        /*00bc*/ 	.word	index@(.nv.constant0._Z8velocityffiiPfS_S_S_)
        /*00c0*/ 	.short	0x0380
        /*00c2*/ 	.short	0x0030


	//----- nvinfo : EIATTR_SW_WAR
	.align		4
.L_63:
        /*00c4*/ 	.byte	0x04, 0x36
        /*00c6*/ 	.short	(.L_65 - .L_64)
.L_64:
        /*00c8*/ 	.word	0x00000008
.L_65:


//--------------------- .nv.info._Z6streamffiiffPfS_S_S_ --------------------------
	.section	.nv.info._Z6streamffiiffPfS_S_S_,"",@"SHT_CUDA_INFO"
	.sectionflags	@""
	.align	4


	//----- nvinfo : EIATTR_CUDA_API_VERSION
	.align		4
        /*0000*/ 	.byte	0x04, 0x37
        /*0002*/ 	.short	(.L_67 - .L_66)
.L_66:
        /*0004*/ 	.word	0x00000082


	//----- nvinfo : EIATTR_KPARAM_INFO
	.align		4
.L_67:
        /*0008*/ 	.byte	0x04, 0x17
        /*000a*/ 	.short	(.L_69 - .L_68)
.L_68:
        /*000c*/ 	.word	0x00000000
        /*0010*/ 	.short	0x0009
        /*0012*/ 	.short	0x0030
        /*0014*/ 	.byte	0x00, 0xf5, 0x21, 0x00


	//----- nvinfo : EIATTR_KPARAM_INFO
	.align		4
.L_69:
        /*0018*/ 	.byte	0x04, 0x17
        /*001a*/ 	.short	(.L_71 - .L_70)
.L_70:
        /*001c*/ 	.word	0x00000000
        /*0020*/ 	.short	0x0008
        /*0022*/ 	.short	0x0028
        /*0024*/ 	.byte	0x00, 0xf5, 0x21, 0x00


	//----- nvinfo : EIATTR_KPARAM_INFO
	.align		4
.L_71:
        /*0028*/ 	.byte	0x04, 0x17
        /*002a*/ 	.short	(.L_73 - .L_72)
.L_72:
        /*002c*/ 	.word	0x00000000
        /*0030*/ 	.short	0x0007
        /*0032*/ 	.short	0x0020
        /*0034*/ 	.byte	0x00, 0xf5, 0x21, 0x00


	//----- nvinfo : EIATTR_KPARAM_INFO
	.align		4
.L_73:
        /*0038*/ 	.byte	0x04, 0x17
        /*003a*/ 	.short	(.L_75 - .L_74)
.L_74:
        /*003c*/ 	.word	0x00000000
        /*0040*/ 	.short	0x0006
        /*0042*/ 	.short	0x0018
        /*0044*/ 	.byte	0x00, 0xf5, 0x21, 0x00


	//----- nvinfo : EIATTR_KPARAM_INFO
	.align		4
.L_75:
        /*0048*/ 	.byte	0x04, 0x17
        /*004a*/ 	.short	(.L_77 - .L_76)
.L_76:
        /*004c*/ 	.word	0x00000000
        /*0050*/ 	.short	0x0005
        /*0052*/ 	.short	0x0014
        /*0054*/ 	.byte	0x00, 0xf0, 0x11, 0x00


	//----- nvinfo : EIATTR_KPARAM_INFO
	.align		4
.L_77:
        /*0058*/ 	.byte	0x04, 0x17
        /*005a*/ 	.short	(.L_79 - .L_78)
.L_78:
        /*005c*/ 	.word	0x00000000
        /*0060*/ 	.short	0x0004
        /*0062*/ 	.short	0x0010
        /*0064*/ 	.byte	0x00, 0xf0, 0x11, 0x00


	//----- nvinfo : EIATTR_KPARAM_INFO
	.align		4
.L_79:
        /*0068*/ 	.byte	0x04, 0x17
        /*006a*/ 	.short	(.L_81 - .L_80)
.L_80:
        /*006c*/ 	.word	0x00000000
        /*0070*/ 	.short	0x0003
        /*0072*/ 	.short	0x000c
        /*0074*/ 	.byte	0x00, 0xf0, 0x11, 0x00


	//----- nvinfo : EIATTR_KPARAM_INFO
	.align		4
.L_81:
        /*0078*/ 	.byte	0x04, 0x17
        /*007a*/ 	.short	(.L_83 - .L_82)
.L_82:
        /*007c*/ 	.word	0x00000000
        /*0080*/ 	.short	0x0002
        /*0082*/ 	.short	0x0008
        /*0084*/ 	.byte	0x00, 0xf0, 0x11, 0x00


	//----- nvinfo : EIATTR_KPARAM_INFO
	.align		4
.L_83:
        /*0088*/ 	.byte	0x04, 0x17
        /*008a*/ 	.short	(.L_85 - .L_84)
.L_84:
        /*008c*/ 	.word	0x00000000
        /*0090*/ 	.short	0x0001
        /*0092*/ 	.short	0x0004
        /*0094*/ 	.byte	0x00, 0xf0, 0x11, 0x00


	//----- nvinfo : EIATTR_KPARAM_INFO
	.align		4
.L_85:
        /*0098*/ 	.byte	0x04, 0x17
        /*009a*/ 	.short	(.L_87 - .L_86)
.L_86:
        /*009c*/ 	.word	0x00000000
        /*00a0*/ 	.short	0x0000
        /*00a2*/ 	.short	0x0000
        /*00a4*/ 	.byte	0x00, 0xf0, 0x11, 0x00


	//----- nvinfo : EIATTR_SPARSE_MMA_MASK
	.align		4
.L_87:
        /*00a8*/ 	.byte	0x03, 0x50
        /*00aa*/ 	.short	0x0000


	//----- nvinfo : EIATTR_MAXREG_COUNT
	.align		4
        /*00ac*/ 	.byte	0x03, 0x1b
        /*00ae*/ 	.short	0x00ff


	//----- nvinfo : EIATTR_NUM_BARRIERS
	.align		4
        /*00b0*/ 	.byte	0x02, 0x4c
        /*00b2*/ 	.byte	0x01
	.zero		1


	//----- nvinfo : EIATTR_MERCURY_ISA_VERSION
	.align		4
        /*00b4*/ 	.byte	0x03, 0x5f
        /*00b6*/ 	.short	0x0101


	//----- nvinfo : EIATTR_VRC_CTA_INIT_COUNT
	.align		4
        /*00b8*/ 	.byte	0x02, 0x4a
	.zero		1
	.zero		1


	//----- nvinfo : EIATTR_EXIT_INSTR_OFFSETS
	.align		4
        /*00bc*/ 	.byte	0x04, 0x1c
        /*00be*/ 	.short	(.L_89 - .L_88)


	//   ....[0]....
.L_88:
        /*00c0*/ 	.word	0x00000100


	//   ....[1]....
        /*00c4*/ 	.word	0x00000290


	//   ....[2]....
        /*00c8*/ 	.word	0x00000580


	//----- nvinfo : EIATTR_CRS_STACK_SIZE
	.align		4
.L_89:
        /*00cc*/ 	.byte	0x04, 0x1e
        /*00ce*/ 	.short	(.L_91 - .L_90)
.L_90:
        /*00d0*/ 	.word	0x00000000


	//----- nvinfo : EIATTR_CBANK_PARAM_SIZE
	.align		4
.L_91:
        /*00d4*/ 	.byte	0x03, 0x19
        /*00d6*/ 	.short	0x0038


	//----- nvinfo : EIATTR_PARAM_CBANK
	.align		4
        /*00d8*/ 	.byte	0x04, 0x0a
        /*00da*/ 	.short	(.L_93 - .L_92)
	.align		4
.L_92:
        /*00dc*/ 	.word	index@(.nv.constant0._Z6streamffiiffPfS_S_S_)
        /*00e0*/ 	.short	0x0380
        /*00e2*/ 	.short	0x0038


	//----- nvinfo : EIATTR_SW_WAR
	.align		4
.L_93:
        /*00e4*/ 	.byte	0x04, 0x36
        /*00e6*/ 	.short	(.L_95 - .L_94)
.L_94:
        /*00e8*/ 	.word	0x00000008
.L_95:


//--------------------- .nv.info._Z9vorticityfffiifPfS_S_S_S_ --------------------------
	.section	.nv.info._Z9vorticityfffiifPfS_S_S_S_,"",@"SHT_CUDA_INFO"
	.sectionflags	@""
	.align	4


	//----- nvinfo : EIATTR_CUDA_API_VERSION
	.align		4
        /*0000*/ 	.byte	0x04, 0x37
        /*0002*/ 	.short	(.L_97 - .L_96)
.L_96:
        /*0004*/ 	.word	0x00000082


	//----- nvinfo : EIATTR_KPARAM_INFO
	.align		4
.L_97:
        /*0008*/ 	.byte	0x04, 0x17
        /*000a*/ 	.short	(.L_99 - .L_98)
.L_98:
        /*000c*/ 	.word	0x00000000
        /*0010*/ 	.short	0x000a
        /*0012*/ 	.short	0x0038
        /*0014*/ 	.byte	0x00, 0xf5, 0x21, 0x00


	//----- nvinfo : EIATTR_KPARAM_INFO
	.align		4
.L_99:
        /*0018*/ 	.byte	0x04, 0x17
        /*001a*/ 	.short	(.L_101 - .L_100)
.L_100:
        /*001c*/ 	.word	0x00000000
        /*0020*/ 	.short	0x0009
        /*0022*/ 	.short	0x0030
        /*0024*/ 	.byte	0x00, 0xf5, 0x21, 0x00


	//----- nvinfo : EIATTR_KPARAM_INFO
	.align		4
.L_101:
        /*0028*/ 	.byte	0x04, 0x17
        /*002a*/ 	.short	(.L_103 - .L_102)
.L_102:
        /*002c*/ 	.word	0x00000000
        /*0030*/ 	.short	0x0008
        /*0032*/ 	.short	0x0028
        /*0034*/ 	.byte	0x00, 0xf5, 0x21, 0x00


	//----- nvinfo : EIATTR_KPARAM_INFO
	.align		4
.L_103:
        /*0038*/ 	.byte	0x04, 0x17
        /*003a*/ 	.short	(.L_105 - .L_104)
.L_104:
        /*003c*/ 	.word	0x00000000
        /*0040*/ 	.short	0x0007
        /*0042*/ 	.short	0x0020
        /*0044*/ 	.byte	0x00, 0xf5, 0x21, 0x00


	//----- nvinfo : EIATTR_KPARAM_INFO
	.align		4
.L_105:
        /*0048*/ 	.byte	0x04, 0x17
        /*004a*/ 	.short	(.L_107 - .L_106)
.L_106:
        /*004c*/ 	.word	0x00000000
        /*0050*/ 	.short	0x0006
        /*0052*/ 	.short	0x0018
        /*0054*/ 	.byte	0x00, 0xf5, 0x21, 0x00


	//----- nvinfo : EIATTR_KPARAM_INFO
	.align		4
.L_107:
        /*0058*/ 	.byte	0x04, 0x17
        /*005a*/ 	.short	(.L_109 - .L_108)
.L_108:
        /*005c*/ 	.word	0x00000000
        /*0060*/ 	.short	0x0005
        /*0062*/ 	.short	0x0014
        /*0064*/ 	.byte	0x00, 0xf0, 0x11, 0x00


	//----- nvinfo : EIATTR_KPARAM_INFO
	.align		4
.L_109:
        /*0068*/ 	.byte	0x04, 0x17
        /*006a*/ 	.short	(.L_111 - .L_110)
.L_110:
        /*006c*/ 	.word	0x00000000
        /*0070*/ 	.short	0x0004
        /*0072*/ 	.short	0x0010
        /*0074*/ 	.byte	0x00, 0xf0, 0x11, 0x00


	//----- nvinfo : EIATTR_KPARAM_INFO
	.align		4
.L_111:
        /*0078*/ 	.byte	0x04, 0x17
        /*007a*/ 	.short	(.L_113 - .L_112)
.L_112:
        /*007c*/ 	.word	0x00000000
        /*0080*/ 	.short	0x0003
        /*0082*/ 	.short	0x000c
        /*0084*/ 	.byte	0x00, 0xf0, 0x11, 0x00


	//----- nvinfo : EIATTR_KPARAM_INFO
	.align		4
.L_113:
        /*0088*/ 	.byte	0x04, 0x17
        /*008a*/ 	.short	(.L_115 - .L_114)
.L_114:
        /*008c*/ 	.word	0x00000000
        /*0090*/ 	.short	0x0002
        /*0092*/ 	.short	0x0008
        /*0094*/ 	.byte	0x00, 0xf0, 0x11, 0x00


	//----- nvinfo : EIATTR_KPARAM_INFO
	.align		4
.L_115:
        /*0098*/ 	.byte	0x04, 0x17
        /*009a*/ 	.short	(.L_117 - .L_116)
.L_116:
        /*009c*/ 	.word	0x00000000
        /*00a0*/ 	.short	0x0001
        /*00a2*/ 	.short	0x0004
        /*00a4*/ 	.byte	0x00, 0xf0, 0x11, 0x00


	//----- nvinfo : EIATTR_KPARAM_INFO
	.align		4
.L_117:
        /*00a8*/ 	.byte	0x04, 0x17
        /*00aa*/ 	.short	(.L_119 - .L_118)
.L_118:
        /*00ac*/ 	.word	0x00000000
        /*00b0*/ 	.short	0x0000
        /*00b2*/ 	.short	0x0000
        /*00b4*/ 	.byte	0x00, 0xf0, 0x11, 0x00


	//----- nvinfo : EIATTR_SPARSE_MMA_MASK
	.align		4
.L_119:
        /*00b8*/ 	.byte	0x03, 0x50
        /*00ba*/ 	.short	0x0000


	//----- nvinfo : EIATTR_MAXREG_COUNT
	.align		4
        /*00bc*/ 	.byte	0x03, 0x1b
        /*00be*/ 	.short	0x00ff


	//----- nvinfo : EIATTR_NUM_BARRIERS
	.align		4
        /*00c0*/ 	.byte	0x02, 0x4c
        /*00c2*/ 	.byte	0x01
	.zero		1


	//----- nvinfo : EIATTR_MERCURY_ISA_VERSION
	.align		4
        /*00c4*/ 	.byte	0x03, 0x5f
        /*00c6*/ 	.short	0x0101


	//----- nvinfo : EIATTR_VRC_CTA_INIT_COUNT
	.align		4
        /*00c8*/ 	.byte	0x02, 0x4a
	.zero		1
	.zero		1


	//----- nvinfo : EIATTR_EXIT_INSTR_OFFSETS
	.align		4
        /*00cc*/ 	.byte	0x04, 0x1c
        /*00ce*/ 	.short	(.L_121 - .L_120)


	//   ....[0]....
.L_120:
        /*00d0*/ 	.word	0x00000110


	//   ....[1]....
        /*00d4*/ 	.word	0x000002a0


	//   ....[2]....
        /*00d8*/ 	.word	0x00000db0


	//----- nvinfo : EIATTR_CRS_STACK_SIZE
	.align		4
.L_121:
        /*00dc*/ 	.byte	0x04, 0x1e
        /*00de*/ 	.short	(.L_123 - .L_122)
.L_122:
        /*00e0*/ 	.word	0x00000000


	//----- nvinfo : EIATTR_CBANK_PARAM_SIZE
	.align		4
.L_123:
        /*00e4*/ 	.byte	0x03, 0x19
        /*00e6*/ 	.short	0x0040


	//----- nvinfo : EIATTR_PARAM_CBANK
	.align		4
        /*00e8*/ 	.byte	0x04, 0x0a
        /*00ea*/ 	.short	(.L_125 - .L_124)
	.align		4
.L_124:
        /*00ec*/ 	.word	index@(.nv.constant0._Z9vorticityfffiifPfS_S_S_S_)
        /*00f0*/ 	.short	0x0380
        /*00f2*/ 	.short	0x0040


	//----- nvinfo : EIATTR_SW_WAR
	.align		4
.L_125:
        /*00f4*/ 	.byte	0x04, 0x36
        /*00f6*/ 	.short	(.L_127 - .L_126)
.L_126:
        /*00f8*/ 	.word	0x00000008
.L_127:


//--------------------- .nv.info._Z8boundaryffiifPfS_ --------------------------
	.section	.nv.info._Z8boundaryffiifPfS_,"",@"SHT_CUDA_INFO"
	.sectionflags	@""
	.align	4


	//----- nvinfo : EIATTR_CUDA_API_VERSION
	.align		4
        /*0000*/ 	.byte	0x04, 0x37
        /*0002*/ 	.short	(.L_129 - .L_128)
.L_128:
        /*0004*/ 	.word	0x00000082


	//----- nvinfo : EIATTR_KPARAM_INFO
	.align		4
.L_129:
        /*0008*/ 	.byte	0x04, 0x17
        /*000a*/ 	.short	(.L_131 - .L_130)
.L_130:
        /*000c*/ 	.word	0x00000000
        /*0010*/ 	.short	0x0006
        /*0012*/ 	.short	0x0020
        /*0014*/ 	.byte	0x00, 0xf5, 0x21, 0x00


	//----- nvinfo : EIATTR_KPARAM_INFO
	.align		4
.L_131:
        /*0018*/ 	.byte	0x04, 0x17
        /*001a*/ 	.short	(.L_133 - .L_132)
.L_132:
        /*001c*/ 	.word	0x00000000
        /*0020*/ 	.short	0x0005
        /*0022*/ 	.short	0x0018
        /*0024*/ 	.byte	0x00, 0xf5, 0x21, 0x00


	//----- nvinfo : EIATTR_KPARAM_INFO
	.align		4
.L_133:
        /*0028*/ 	.byte	0x04, 0x17
        /*002a*/ 	.short	(.L_135 - .L_134)
.L_134:
        /*002c*/ 	.word	0x00000000
        /*0030*/ 	.short	0x0004
        /*0032*/ 	.short	0x0010
        /*0034*/ 	.byte	0x00, 0xf0, 0x11, 0x00


	//----- nvinfo : EIATTR_KPARAM_INFO
	.align		4
.L_135:
        /*0038*/ 	.byte	0x04, 0x17
        /*003a*/ 	.short	(.L_137 - .L_136)
.L_136:
        /*003c*/ 	.word	0x00000000
        /*0040*/ 	.short	0x0003
        /*0042*/ 	.short	0x000c
        /*0044*/ 	.byte	0x00, 0xf0, 0x11, 0x00


	//----- nvinfo : EIATTR_KPARAM_INFO
	.align		4
.L_137:
        /*0048*/ 	.byte	0x04, 0x17
        /*004a*/ 	.short	(.L_139 - .L_138)
.L_138:
        /*004c*/ 	.word	0x00000000
        /*0050*/ 	.short	0x0002
        /*0052*/ 	.short	0x0008
        /*0054*/ 	.byte	0x00, 0xf0, 0x11, 0x00


	//----- nvinfo : EIATTR_KPARAM_INFO
	.align		4
.L_139:
        /*0058*/ 	.byte	0x04, 0x17
        /*005a*/ 	.short	(.L_141 - .L_140)
.L_140:
        /*005c*/ 	.word	0x00000000
        /*0060*/ 	.short	0x0001
        /*0062*/ 	.short	0x0004
        /*0064*/ 	.byte	0x00, 0xf0, 0x11, 0x00


	//----- nvinfo : EIATTR_KPARAM_INFO
	.align		4
.L_141:
        /*0068*/ 	.byte	0x04, 0x17
        /*006a*/ 	.short	(.L_143 - .L_142)
.L_142:
        /*006c*/ 	.word	0x00000000
        /*0070*/ 	.short	0x0000
        /*0072*/ 	.short	0x0000
        /*0074*/ 	.byte	0x00, 0xf0, 0x11, 0x00


	//----- nvinfo : EIATTR_SPARSE_MMA_MASK
	.align		4
.L_143:
        /*0078*/ 	.byte	0x03, 0x50
        /*007a*/ 	.short	0x0000


	//----- nvinfo : EIATTR_MAXREG_COUNT
	.align		4
        /*007c*/ 	.byte	0x03, 0x1b
        /*007e*/ 	.short	0x00ff


	//----- nvinfo : EIATTR_NUM_BARRIERS
	.align		4
        /*0080*/ 	.byte	0x02, 0x4c
        /*0082*/ 	.byte	0x01
	.zero		1


	//----- nvinfo : EIATTR_MERCURY_ISA_VERSION
	.align		4
        /*0084*/ 	.byte	0x03, 0x5f
        /*0086*/ 	.short	0x0101


	//----- nvinfo : EIATTR_VRC_CTA_INIT_COUNT
	.align		4
        /*0088*/ 	.byte	0x02, 0x4a
	.zero		1
	.zero		1


	//----- nvinfo : EIATTR_EXIT_INSTR_OFFSETS
	.align		4
        /*008c*/ 	.byte	0x04, 0x1c
        /*008e*/ 	.short	(.L_145 - .L_144)


	//   ....[0]....
.L_144:
        /*0090*/ 	.word	0x000011d0


	//----- nvinfo : EIATTR_CRS_STACK_SIZE
	.align		4
.L_145:
        /*0094*/ 	.byte	0x04, 0x1e
        /*0096*/ 	.short	(.L_147 - .L_146)
.L_146:
        /*0098*/ 	.word	0x00000000


	//----- nvinfo : EIATTR_CBANK_PARAM_SIZE
	.align		4
.L_147:
        /*009c*/ 	.byte	0x03, 0x19
        /*009e*/ 	.short	0x0028


	//----- nvinfo : EIATTR_PARAM_CBANK
	.align		4
        /*00a0*/ 	.byte	0x04, 0x0a
        /*00a2*/ 	.short	(.L_149 - .L_148)
	.align		4
.L_148:
        /*00a4*/ 	.word	index@(.nv.constant0._Z8boundaryffiifPfS_)
        /*00a8*/ 	.short	0x0380
        /*00aa*/ 	.short	0x0028


	//----- nvinfo : EIATTR_SW_WAR
	.align		4
.L_149:
        /*00ac*/ 	.byte	0x04, 0x36
        /*00ae*/ 	.short	(.L_151 - .L_150)
.L_150:
        /*00b0*/ 	.word	0x00000008
.L_151:


//--------------------- .nv.callgraph             --------------------------
	.section	.nv.callgraph,"",@"SHT_CUDA_CALLGRAPH"
	.align	4
	.sectionentsize	8
	.align		4
        /*0000*/ 	.word	0x00000000
	.align		4
        /*0004*/ 	.word	0xffffffff
	.align		4
        /*0008*/ 	.word	0x00000000
	.align		4
        /*000c*/ 	.word	0xfffffffe
	.align		4
        /*0010*/ 	.word	0x00000000
	.align		4
        /*0014*/ 	.word	0xfffffffd
	.align		4
        /*0018*/ 	.word	0x00000000
	.align		4
        /*001c*/ 	.word	0xfffffffc


//--------------------- .text._Z8velocityffiiPfS_S_S_ --------------------------
	.section	.text._Z8velocityffiiPfS_S_S_,"ax",@progbits
	.align	128
        .global         _Z8velocityffiiPfS_S_S_
        .type           _Z8velocityffiiPfS_S_S_,@function
        .size           _Z8velocityffiiPfS_S_S_,(.L_x_89 - _Z8velocityffiiPfS_S_S_)
        .other          _Z8velocityffiiPfS_S_S_,@"STO_CUDA_ENTRY STV_DEFAULT"
_Z8velocityffiiPfS_S_S_:
.text._Z8velocityffiiPfS_S_S_:
[----:B------:R-:W-:Y:S01]  /*0000*/  LDC R1, c[0x0][0x37c] ;  /* 0x0000df00ff017b82 */ /* 0x000fe20000000800 */
[----:B------:R-:W0:Y:S01]  /*0010*/  S2R R7, SR_TID.Y ;  /* 0x0000000000077919 */ /* 0x000e220000002200 */
[----:B------:R-:W1:Y:S06]  /*0020*/  LDCU UR5, c[0x0][0x360] ;  /* 0x00006c00ff0577ac */ /* 0x000e6c0008000800 */
[----:B------:R-:W0:Y:S01]  /*0030*/  S2UR UR6, SR_CTAID.Y ;  /* 0x00000000000679c3 */ /* 0x000e220000002600 */
[----:B------:R-:W1:Y:S07]  /*0040*/  S2R R5, SR_TID.X ;  /* 0x0000000000057919 */ /* 0x000e6e0000002100 */
[----:B------:R-:W0:Y:S08]  /*0050*/  LDC R0, c[0x0][0x364] ;  /* 0x0000d900ff007b82 */ /* 0x000e300000000800 */
[----:B------:R-:W2:Y:S08]  /*0060*/  LDC.64 R2, c[0x0][0x388] ;  /* 0x0000e200ff027b82 */ /* 0x000eb00000000a00 */
[----:B------:R-:W3:Y:S08]  /*0070*/  S2UR UR4, SR_CTAID.X ;  /* 0x00000000000479c3 */ /* 0x000ef00000002500 */
[----:B------:R-:W3:Y:S01]  /*0080*/  LDC R9, c[0x0][0x370] ;  /* 0x0000dc00ff097b82 */ /* 0x000ee20000000800 */
[----:B0-----:R-:W-:-:S02]  /*0090*/  IMAD R0, R0, UR6, R7 ;  /* 0x0000000600007c24 */ /* 0x001fc4000f8e0207 */
[----:B--2---:R-:W-:-:S04]  /*00a0*/  VIADD R3, R3, 0xffffffff ;  /* 0xffffffff03037836 */ /* 0x004fc80000000000 */
[----:B------:R-:W-:Y:S02]  /*00b0*/  IMAD R4, R3, R2, RZ ;  /* 0x0000000203047224 */ /* 0x000fe400078e02ff */
[----:B---3--:R-:W-:-:S04]  /*00c0*/  IMAD R0, R0, R9, UR4 ;  /* 0x0000000400007e24 */ /* 0x008fc8000f8e0209 */
[----:B-1----:R-:W-:-:S05]  /*00d0*/  IMAD R5, R0, UR5, R5 ;  /* 0x0000000500057c24 */ /* 0x002fca000f8e0205 */
[----:B------:R-:W-:-:S04]  /*00e0*/  ISETP.GE.AND P0, PT, R5, R4, PT ;  /* 0x000000040500720c */ /* 0x000fc80003f06270 */
[----:B------:R-:W-:-:S13]  /*00f0*/  ISETP.LE.OR P0, PT, R5, R2, P0 ;  /* 0x000000020500720c */ /* 0x000fda0000703670 */
[----:B------:R-:W-:Y:S05]  /*0100*/  @P0 EXIT ;  /* 0x000000000000094d */ /* 0x000fea0003800000 */
[----:B------:R-:W-:Y:S02]  /*0110*/  IABS R3, R2 ;  /* 0x0000000200037213 */ /* 0x000fe40000000000 */
[----:B------:R-:W-:Y:S02]  /*0120*/  ISETP.GE.AND P2, PT, R5, RZ, PT ;  /* 0x000000ff0500720c */ /* 0x000fe40003f46270 */
[----:B------:R-:W0:Y:S08]  /*0130*/  I2F.RP R0, R3 ;  /* 0x0000000300007306 */ /* 0x000e300000209400 */
[----:B0-----:R-:W0:Y:S02]  /*0140*/  MUFU.RCP R0, R0 ;  /* 0x0000000000007308 */ /* 0x001e240000001000 */
[----:B0-----:R-:W-:-:S06]  /*0150*/  VIADD R6, R0, 0xffffffe ;  /* 0x0ffffffe00067836 */ /* 0x001fcc0000000000 */
[----:B------:R0:W1:Y:S02]  /*0160*/  F2I.FTZ.U32.TRUNC.NTZ R7, R6 ;  /* 0x0000000600077305 */ /* 0x000064000021f000 */
[----:B0-----:R-:W-:Y:S02]  /*0170*/  IMAD.MOV.U32 R6, RZ, RZ, RZ ;  /* 0x000000ffff067224 */ /* 0x001fe400078e00ff */
[----:B-1----:R-:W-:-:S04]  /*0180*/  IMAD.MOV R4, RZ, RZ, -R7 ;  /* 0x000000ffff047224 */ /* 0x002fc800078e0a07 */
[----:B------:R-:W-:Y:S01]  /*0190*/  IMAD R9, R4, R3, RZ ;  /* 0x0000000304097224 */ /* 0x000fe200078e02ff */
[----:B------:R-:W-:-:S03]  /*01a0*/  IABS R4, R5 ;  /* 0x0000000500047213 */ /* 0x000fc60000000000 */
[----:B------:R-:W-:-:S06]  /*01b0*/  IMAD.HI.U32 R7, R7, R9, R6 ;  /* 0x0000000907077227 */ /* 0x000fcc00078e0006 */
[----:B------:R-:W-:-:S05]  /*01c0*/  IMAD.HI.U32 R7, R7, R4, RZ ;  /* 0x0000000407077227 */ /* 0x000fca00078e00ff */
[----:B------:R-:W-:-:S05]  /*01d0*/  IADD3 R7, PT, PT, -R7, RZ, RZ ;  /* 0x000000ff07077210 */ /* 0x000fca0007ffe1ff */
[----:B------:R-:W-:-:S05]  /*01e0*/  IMAD R0, R3, R7, R4 ;  /* 0x0000000703007224 */ /* 0x000fca00078e0204 */
[----:B------:R-:W-:-:S13]  /*01f0*/  ISETP.GT.U32.AND P0, PT, R3, R0, PT ;  /* 0x000000000300720c */ /* 0x000fda0003f04070 */
[----:B------:R-:W-:Y:S01]  /*0200*/  @!P0 IMAD.IADD R0, R0, 0x1, -R3 ;  /* 0x0000000100008824 */ /* 0x000fe200078e0a03 */
[----:B------:R-:W-:-:S04]  /*0210*/  ISETP.NE.AND P0, PT, R2, RZ, PT ;  /* 0x000000ff0200720c */ /* 0x000fc80003f05270 */
[----:B------:R-:W-:-:S13]  /*0220*/  ISETP.GT.U32.AND P1, PT, R3, R0, PT ;  /* 0x000000000300720c */ /* 0x000fda0003f24070 */
[----:B------:R-:W-:Y:S01]  /*0230*/  @!P1 IMAD.IADD R0, R0, 0x1, -R3 ;  /* 0x0000000100009824 */ /* 0x000fe200078e0a03 */
[----:B------:R-:W-:-:S03]  /*0240*/  IADD3 R3, PT, PT, R2, -0x1, RZ ;  /* 0xffffffff02037810 */ /* 0x000fc60007ffe0ff */
[----:B------:R-:W-:Y:S01]  /*0250*/  @!P2 IMAD.MOV R0, RZ, RZ, -R0 ;  /* 0x000000ffff00a224 */ /* 0x000fe200078e0a00 */
[----:B------:R-:W-:-:S04]  /*0260*/  @!P0 LOP3.LUT R0, RZ, R2, RZ, 0x33, !PT ;  /* 0x00000002ff008212 */ /* 0x000fc800078e33ff */
[----:B------:R-:W-:-:S04]  /*0270*/  ISETP.NE.AND P0, PT, R0, R3, PT ;  /* 0x000000030000720c */ /* 0x000fc80003f05270 */
[----:B------:R-:W-:-:S13]  /*0280*/  ISETP.EQ.OR P0, PT, R0, RZ, !P0 ;  /* 0x000000ff0000720c */ /* 0x000fda0004702670 */
[----:B------:R-:W-:Y:S05]  /*0290*/  @P0 EXIT ;  /* 0x000000000000094d */ /* 0x000fea0003800000 */
[----:B------:R-:W0:Y:S01]  /*02a0*/  LDC.64 R8, c[0x0][0x3a8] ;  /* 0x0000ea00ff087b82 */ /* 0x000e220000000a00 */
[----:B------:R-:W1:Y:S07]  /*02b0*/  LDCU.64 UR4, c[0x0][0x358] ;  /* 0x00006b00ff0477ac */ /* 0x000e6e0008000a00 */
[----:B------:R-:W2:Y:S01]  /*02c0*/  LDC.64 R10, c[0x0][0x390] ;  /* 0x0000e400ff0a7b82 */ /* 0x000ea20000000a00 */
[----:B------:R-:W-:-:S07]  /*02d0*/  IMAD.IADD R13, R5, 0x1, -R2 ;  /* 0x00000001050d7824 */ /* 0x000fce00078e0a02 */
[----:B------:R-:W3:Y:S01]  /*02e0*/  LDC R4, c[0x0][0x380] ;  /* 0x0000e000ff047b82 */ /* 0x000ee20000000800 */
[----:B0-----:R-:W-:-:S06]  /*02f0*/  IMAD.WIDE R8, R5, 0x4, R8 ;  /* 0x0000000405087825 */ /* 0x001fcc00078e0208 */
[----:B-1----:R-:W4:Y:S01]  /*0300*/  LDG.E R9, desc[UR4][R8.64] ;  /* 0x0000000408097981 */ /* 0x002f22000c1e1900 */
[----:B--2---:R-:W-:-:S04]  /*0310*/  IMAD.WIDE R6, R5, 0x4, R10 ;  /* 0x0000000405067825 */ /* 0x004fc800078e020a */
[----:B------:R-:W-:-:S04]  /*0320*/  IMAD.WIDE R10, R13, 0x4, R10 ;  /* 0x000000040d0a7825 */ /* 0x000fc800078e020a */
[----:B------:R-:W-:Y:S01]  /*0330*/  IMAD.WIDE R2, R2, 0x4, R6 ;  /* 0x0000000402027825 */ /* 0x000fe200078e0206 */
[----:B----4-:R0:W-:Y:S01]  /*0340*/  STG.E desc[UR4][R6.64], R9 ;  /* 0x0000000906007986 */ /* 0x0101e2000c101904 */
[----:B------:R-:W-:Y:S06]  /*0350*/  BAR.SYNC.DEFER_BLOCKING 0x0 ;  /* 0x0000000000007b1d */ /* 0x000fec0000010000 */
[----:B------:R3:W2:Y:S04]  /*0360*/  LDG.E R0, desc[UR4][R2.64] ;  /* 0x0000000402007981 */ /* 0x0006a8000c1e1900 */
[----:B------:R-:W2:Y:S01]  /*0370*/  LDG.E R11, desc[UR4][R10.64] ;  /* 0x000000040a0b7981 */ /* 0x000ea2000c1e1900 */
[----:B------:R-:W-:Y:S01]  /*0380*/  BSSY.RECONVERGENT B0, `(.L_x_0) ;  /* 0x000000e000007945 */ /* 0x000fe20003800200 */
[----:B---3--:R-:W-:-:S04]  /*0390*/  FADD R3, R4, R4 ;  /* 0x0000000404037221 */ /* 0x008fc80000000000 */
[----:B------:R-:W1:Y:S02]  /*03a0*/  MUFU.RCP R4, R3 ;  /* 0x0000000300047308 */ /* 0x000e640000001000 */
[----:B-1----:R-:W-:-:S04]  /*03b0*/  FFMA R13, -R3, R4, 1 ;  /* 0x3f800000030d7423 */ /* 0x002fc80000000104 */
[----:B------:R-:W-:Y:S01]  /*03c0*/  FFMA R13, R4, R13, R4 ;  /* 0x0000000d040d7223 */ /* 0x000fe20000000004 */
[----:B--2---:R-:W-:-:S04]  /*03d0*/  FADD R0, R0, -R11 ;  /* 0x8000000b00007221 */ /* 0x004fc80000000000 */
[----:B------:R-:W1:Y:S01]  /*03e0*/  FCHK P0, R0, R3 ;  /* 0x0000000300007302 */ /* 0x000e620000000000 */
[----:B------:R-:W-:-:S04]  /*03f0*/  FFMA R4, R0, R13, RZ ;  /* 0x0000000d00047223 */ /* 0x000fc800000000ff */
[----:B------:R-:W-:-:S04]  /*0400*/  FFMA R8, -R3, R4, R0 ;  /* 0x0000000403087223 */ /* 0x000fc80000000100 */
[----:B------:R-:W-:Y:S01]  /*0410*/  FFMA R13, R13, R8, R4 ;  /* 0x000000080d0d7223 */ /* 0x000fe20000000004 */
[----:B01----:R-:W-:Y:S06]  /*0420*/  @!P0 BRA `(.L_x_1) ;  /* 0x00000000000c8947 */ /* 0x003fec0003800000 */
[----:B------:R-:W-:-:S07]  /*0430*/  MOV R2, 0x450 ;  /* 0x0000045000027802 */ /* 0x000fce0000000f00 */
[----:B------:R-:W-:Y:S05]  /*0440*/  CALL.REL.NOINC `($__internal_0_$__cuda_sm3x_div_rn_noftz_f32_slowpath) ;  /* 0x0000000000787944 */ /* 0x000fea0003c00000 */
[----:B------:R-:W-:-:S07]  /*0450*/  IMAD.MOV.U32 R13, RZ, RZ, R0 ;  /* 0x000000ffff0d7224 */ /* 0x000fce00078e0000 */
.L_x_1:
[----:B------:R-:W-:Y:S05]  /*0460*/  BSYNC.RECONVERGENT B0 ;  /* 0x0000000000007941 */ /* 0x000fea0003800200 */
.L_x_0:
[----:B------:R-:W0:Y:S08]  /*0470*/  LDC.64 R2, c[0x0][0x398] ;  /* 0x0000e600ff027b82 */ /* 0x000e300000000a00 */
[----:B------:R-:W1:Y:S01]  /*0480*/  LDC R11, c[0x0][0x384] ;  /* 0x0000e100ff0b7b82 */ /* 0x000e620000000800 */
[----:B0-----:R-:W-:-:S05]  /*0490*/  IMAD.WIDE R2, R5, 0x4, R2 ;  /* 0x0000000405027825 */ /* 0x001fca00078e0202 */
[----:B------:R0:W-:Y:S04]  /*04a0*/  STG.E desc[UR4][R2.64], R13 ;  /* 0x0000000d02007986 */ /* 0x0001e8000c101904 */
[----:B------:R-:W2:Y:S04]  /*04b0*/  LDG.E R0, desc[UR4][R6.64+0x4] ;  /* 0x0000040406007981 */ /* 0x000ea8000c1e1900 */
[----:B------:R-:W2:Y:S01]  /*04c0*/  LDG.E R9, desc[UR4][R6.64+-0x4] ;  /* 0xfffffc0406097981 */ /* 0x000ea2000c1e1900 */
[----:B-1----:R-:W-:Y:S01]  /*04d0*/  FADD R11, R11, R11 ;  /* 0x0000000b0b0b7221 */ /* 0x002fe20000000000 */
[----:B------:R-:W-:Y:S03]  /*04e0*/  BSSY.RECONVERGENT B0, `(.L_x_2) ;  /* 0x000000f000007945 */ /* 0x000fe60003800200 */
[----:B------:R-:W1:Y:S02]  /*04f0*/  MUFU.RCP R4, R11 ;  /* 0x0000000b00047308 */ /* 0x000e640000001000 */
[----:B-1----:R-:W-:-:S04]  /*0500*/  FFMA R15, -R11, R4, 1 ;  /* 0x3f8000000b0f7423 */ /* 0x002fc80000000104 */
[----:B------:R-:W-:Y:S01]  /*0510*/  FFMA R15, R4, R15, R4 ;  /* 0x0000000f040f7223 */ /* 0x000fe20000000004 */
[----:B--2---:R-:W-:-:S04]  /*0520*/  FADD R0, R0, -R9 ;  /* 0x8000000900007221 */ /* 0x004fc80000000000 */
[----:B------:R-:W1:Y:S01]  /*0530*/  FCHK P0, -R0, R11 ;  /* 0x0000000b00007302 */ /* 0x000e620000000100 */
[----:B------:R-:W-:-:S04]  /*0540*/  FFMA R4, -R0, R15, RZ ;  /* 0x0000000f00047223 */ /* 0x000fc800000001ff */
[----:B0-----:R-:W-:-:S04]  /*0550*/  FFMA R2, -R11, R4, -R0 ;  /* 0x000000040b027223 */ /* 0x001fc80000000900 */
[----:B------:R-:W-:Y:S01]  /*0560*/  FFMA R15, R15, R2, R4 ;  /* 0x000000020f0f7223 */ /* 0x000fe20000000004 */
[----:B-1----:R-:W-:Y:S06]  /*0570*/  @!P0 BRA `(.L_x_3) ;  /* 0x0000000000148947 */ /* 0x002fec0003800000 */
[----:B------:R-:W-:Y:S01]  /*0580*/  FADD R0, -R0, -RZ ;  /* 0x800000ff00007221 */ /* 0x000fe20000000100 */
[----:B------:R-:W-:Y:S01]  /*0590*/  IMAD.MOV.U32 R3, RZ, RZ, R11 ;  /* 0x000000ffff037224 */ /* 0x000fe200078e000b */
[----:B------:R-:W-:-:S07]  /*05a0*/  MOV R2, 0x5c0 ;  /* 0x000005c000027802 */ /* 0x000fce0000000f00 */
[----:B------:R-:W-:Y:S05]  /*05b0*/  CALL.REL.NOINC `($__internal_0_$__cuda_sm3x_div_rn_noftz_f32_slowpath) ;  /* 0x00000000001c7944 */ /* 0x000fea0003c00000 */
[----:B------:R-:W-:-:S07]  /*05c0*/  MOV R15, R0 ;  /* 0x00000000000f7202 */ /* 0x000fce0000000f00 */
.L_x_3:
[----:B------:R-:W-:Y:S05]  /*05d0*/  BSYNC.RECONVERGENT B0 ;  /* 0x0000000000007941 */ /* 0x000fea0003800200 */
.L_x_2:
[----:B------:R-:W0:Y:S02]  /*05e0*/  LDC.64 R2, c[0x0][0x3a0] ;  /* 0x0000e800ff027b82 */ /* 0x000e240000000a00 */
[----:B0-----:R-:W-:-:S05]  /*05f0*/  IMAD.WIDE R2, R5, 0x4, R2 ;  /* 0x0000000405027825 */ /* 0x001fca00078e0202 */
[----:B------:R-:W-:Y:S01]  /*0600*/  STG.E desc[UR4][R2.64], R15 ;  /* 0x0000000f02007986 */ /* 0x000fe2000c101904 */
[----:B------:R-:W-:Y:S06]  /*0610*/  BAR.SYNC.DEFER_BLOCKING 0x0 ;  /* 0x0000000000007b1d */ /* 0x000fec0000010000 */
[----:B------:R-:W-:Y:S05]  /*0620*/  EXIT ;  /* 0x000000000000794d */ /* 0x000fea0003800000 */
        .weak           $__internal_0_$__cuda_sm3x_div_rn_noftz_f32_slowpath
        .type           $__internal_0_$__cuda_sm3x_div_rn_noftz_f32_slowpath,@function
        .size           $__internal_0_$__cuda_sm3x_div_rn_noftz_f32_slowpath,(.L_x_89 - $__internal_0_$__cuda_sm3x_div_rn_noftz_f32_slowpath)
$__internal_0_$__cuda_sm3x_div_rn_noftz_f32_slowpath:
[----:B------:R-:W-:Y:S01]  /*0630*/  SHF.R.U32.HI R8, RZ, 0x17, R3 ;  /* 0x00000017ff087819 */ /* 0x000fe20000011603 */
[----:B------:R-:W-:Y:S01]  /*0640*/  BSSY.RECONVERGENT B1, `(.L_x_4) ;  /* 0x0000062000017945 */ /* 0x000fe20003800200 */
[----:B------:R-:W-:Y:S02]  /*0650*/  SHF.R.U32.HI R4, RZ, 0x17, R0 ;  /* 0x00000017ff047819 */ /* 0x000fe40000011600 */
[----:B------:R-:W-:Y:S02]  /*0660*/  LOP3.LUT R12, R8, 0xff, RZ, 0xc0, !PT ;  /* 0x000000ff080c7812 */ /* 0x000fe400078ec0ff */
[----:B------:R-:W-:-:S03]  /*0670*/  LOP3.LUT R10, R4, 0xff, RZ, 0xc0, !PT ;  /* 0x000000ff040a7812 */ /* 0x000fc600078ec0ff */
[----:B------:R-:W-:Y:S02]  /*0680*/  VIADD R9, R12, 0xffffffff ;  /* 0xffffffff0c097836 */ /* 0x000fe40000000000 */
[----:B------:R-:W-:-:S03]  /*0690*/  VIADD R8, R10, 0xffffffff ;  /* 0xffffffff0a087836 */ /* 0x000fc60000000000 */
[----:B------:R-:W-:-:S04]  /*06a0*/  ISETP.GT.U32.AND P0, PT, R9, 0xfd, PT ;  /* 0x000000fd0900780c */ /* 0x000fc80003f04070 */
[----:B------:R-:W-:-:S13]  /*06b0*/  ISETP.GT.U32.OR P0, PT, R8, 0xfd, P0 ;  /* 0x000000fd0800780c */ /* 0x000fda0000704470 */
[----:B------:R-:W-:Y:S01]  /*06c0*/  @!P0 IMAD.MOV.U32 R4, RZ, RZ, RZ ;  /* 0x000000ffff048224 */ /* 0x000fe200078e00ff */
[----:B------:R-:W-:Y:S06]  /*06d0*/  @!P0 BRA `(.L_x_5) ;  /* 0x00000000005c8947 */ /* 0x000fec0003800000 */
[----:B------:R-:W-:Y:S02]  /*06e0*/  FSETP.GTU.FTZ.AND P0, PT, |R0|, +INF , PT ;  /* 0x7f8000000000780b */ /* 0x000fe40003f1c200 */
[----:B------:R-:W-:-:S04]  /*06f0*/  FSETP.GTU.FTZ.AND P1, PT, |R3|, +INF , PT ;  /* 0x7f8000000300780b */ /* 0x000fc80003f3c200 */
[----:B------:R-:W-:-:S13]  /*0700*/  PLOP3.LUT P0, PT, P0, P1, PT, 0xf8, 0x8f ;  /* 0x00000000008f781c */ /* 0x000fda0000703f70 */
[----:B------:R-:W-:Y:S05]  /*0710*/  @P0 BRA `(.L_x_6) ;  /* 0x00000004004c0947 */ /* 0x000fea0003800000 */
[----:B------:R-:W-:-:S13]  /*0720*/  LOP3.LUT P0, RZ, R3, 0x7fffffff, R0, 0xc8, !PT ;  /* 0x7fffffff03ff7812 */ /* 0x000fda000780c800 */
[----:B------:R-:W-:Y:S05]  /*0730*/  @!P0 BRA `(.L_x_7) ;  /* 0x00000004003c8947 */ /* 0x000fea0003800000 */
[C---:B------:R-:W-:Y:S02]  /*0740*/  FSETP.NEU.FTZ.AND P2, PT, |R0|.reuse, +INF , PT ;  /* 0x7f8000000000780b */ /* 0x040fe40003f5d200 */
[----:B------:R-:W-:Y:S02]  /*0750*/  FSETP.NEU.FTZ.AND P1, PT, |R3|, +INF , PT ;  /* 0x7f8000000300780b */ /* 0x000fe40003f3d200 */
[----:B------:R-:W-:-:S11]  /*0760*/  FSETP.NEU.FTZ.AND P0, PT, |R0|, +INF , PT ;  /* 0x7f8000000000780b */ /* 0x000fd60003f1d200 */
[----:B------:R-:W-:Y:S05]  /*0770*/  @!P1 BRA !P2, `(.L_x_7) ;  /* 0x00000004002c9947 */ /* 0x000fea0005000000 */
[----:B------:R-:W-:-:S04]  /*0780*/  LOP3.LUT P2, RZ, R0, 0x7fffffff, RZ, 0xc0, !PT ;  /* 0x7fffffff00ff7812 */ /* 0x000fc8000784c0ff */
[----:B------:R-:W-:-:S13]  /*0790*/  PLOP3.LUT P1, PT, P1, P2, PT, 0x2f, 0xf2 ;  /* 0x0000000000f2781c */ /* 0x000fda0000f24577 */
[----:B------:R-:W-:Y:S05]  /*07a0*/  @P1 BRA `(.L_x_8) ;  /* 0x0000000400181947 */ /* 0x000fea0003800000 */
[----:B------:R-:W-:-:S04]  /*07b0*/  LOP3.LUT P1, RZ, R3, 0x7fffffff, RZ, 0xc0, !PT ;  /* 0x7fffffff03ff7812 */ /* 0x000fc8000782c0ff */
[----:B------:R-:W-:-:S13]  /*07c0*/  PLOP3.LUT P0, PT, P0, P1, PT, 0x2f, 0xf2 ;  /* 0x0000000000f2781c */ /* 0x000fda0000702577 */
[----:B------:R-:W-:Y:S05]  /*07d0*/  @P0 BRA `(.L_x_9) ;  /* 0x0000000400000947 */ /* 0x000fea0003800000 */
[----:B------:R-:W-:Y:S02]  /*07e0*/  ISETP.GE.AND P0, PT, R8, RZ, PT ;  /* 0x000000ff0800720c */ /* 0x000fe40003f06270 */
[----:B------:R-:W-:-:S11]  /*07f0*/  ISETP.GE.AND P1, PT, R9, RZ, PT ;  /* 0x000000ff0900720c */ /* 0x000fd60003f26270 */
[----:B------:R-:W-:Y:S01]  /*0800*/  @P0 MOV R4, RZ ;  /* 0x000000ff00040202 */ /* 0x000fe20000000f00 */
[----:B------:R-:W-:Y:S02]  /*0810*/  @!P0 IMAD.MOV.U32 R4, RZ, RZ, -0x40 ;  /* 0xffffffc0ff048424 */ /* 0x000fe400078e00ff */
[----:B------:R-:W-:Y:S01]  /*0820*/  @!P0 FFMA R0, R0, 1.84467440737095516160e+19, RZ ;  /* 0x5f80000000008823 */ /* 0x000fe200000000ff */
[----:B------:R-:W-:Y:S01]  /*0830*/  @!P1 FFMA R3, R3, 1.84467440737095516160e+19, RZ ;  /* 0x5f80000003039823 */ /* 0x000fe200000000ff */
[----:B------:R-:W-:-:S07]  /*0840*/  @!P1 VIADD R4, R4, 0x40 ;  /* 0x0000004004049836 */ /* 0x000fce0000000000 */
.L_x_5:
[----:B------:R-:W-:Y:S01]  /*0850*/  LEA R8, R12, 0xc0800000, 0x17 ;  /* 0xc08000000c087811 */ /* 0x000fe200078eb8ff */
[----:B------:R-:W-:Y:S04]  /*0860*/  BSSY.RECONVERGENT B2, `(.L_x_10) ;  /* 0x0000036000027945 */ /* 0x000fe80003800200 */
[----:B------:R-:W-:Y:S01]  /*0870*/  IMAD.IADD R8, R3, 0x1, -R8 ;  /* 0x0000000103087824 */ /* 0x000fe200078e0a08 */
[----:B------:R-:W-:-:S03]  /*0880*/  IADD3 R3, PT, PT, R10, -0x7f, RZ ;  /* 0xffffff810a037810 */ /* 0x000fc60007ffe0ff */
[----:B------:R-:W0:Y:S01]  /*0890*/  MUFU.RCP R9, R8 ;  /* 0x0000000800097308 */ /* 0x000e220000001000 */
[----:B------:R-:W-:Y:S01]  /*08a0*/  FADD.FTZ R11, -R8, -RZ ;  /* 0x800000ff080b7221 */ /* 0x000fe20000010100 */
[----:B------:R-:W-:-:S03]  /*08b0*/  IMAD R0, R3, -0x800000, R0 ;  /* 0xff80000003007824 */ /* 0x000fc600078e0200 */
[----:B0-----:R-:W-:-:S04]  /*08c0*/  FFMA R10, R9, R11, 1 ;  /* 0x3f800000090a7423 */ /* 0x001fc8000000000b */
[----:B------:R-:W-:-:S04]  /*08d0*/  FFMA R14, R9, R10, R9 ;  /* 0x0000000a090e7223 */ /* 0x000fc80000000009 */
[----:B------:R-:W-:-:S04]  /*08e0*/  FFMA R9, R0, R14, RZ ;  /* 0x0000000e00097223 */ /* 0x000fc800000000ff */
[----:B------:R-:W-:-:S04]  /*08f0*/  FFMA R10, R11, R9, R0 ;  /* 0x000000090b0a7223 */ /* 0x000fc80000000000 */
[----:B------:R-:W-:Y:S01]  /*0900*/  FFMA R13, R14, R10, R9 ;  /* 0x0000000a0e0d7223 */ /* 0x000fe20000000009 */
[----:B------:R-:W-:-:S03]  /*0910*/  IADD3 R9, PT, PT, R3, 0x7f, -R12 ;  /* 0x0000007f03097810 */ /* 0x000fc60007ffe80c */
[----:B------:R-:W-:Y:S02]  /*0920*/  FFMA R10, R11, R13, R0 ;  /* 0x0000000d0b0a7223 */ /* 0x000fe40000000000 */
[----:B------:R-:W-:Y:S02]  /*0930*/  IMAD.IADD R9, R9, 0x1, R4 ;  /* 0x0000000109097824 */ /* 0x000fe400078e0204 */
[----:B------:R-:W-:-:S05]  /*0940*/  FFMA R0, R14, R10, R13 ;  /* 0x0000000a0e007223 */ /* 0x000fca000000000d */
[----:B------:R-:W-:-:S04]  /*0950*/  SHF.R.U32.HI R3, RZ, 0x17, R0 ;  /* 0x00000017ff037819 */ /* 0x000fc80000011600 */
[----:B------:R-:W-:-:S05]  /*0960*/  LOP3.LUT R3, R3, 0xff, RZ, 0xc0, !PT ;  /* 0x000000ff03037812 */ /* 0x000fca00078ec0ff */
[----:B------:R-:W-:-:S04]  /*0970*/  IMAD.IADD R11, R3, 0x1, R9 ;  /* 0x00000001030b7824 */ /* 0x000fc800078e0209 */
[----:B------:R-:W-:-:S05]  /*0980*/  VIADD R3, R11, 0xffffffff ;  /* 0xffffffff0b037836 */ /* 0x000fca0000000000 */
[----:B------:R-:W-:-:S13]  /*0990*/  ISETP.GE.U32.AND P0, PT, R3, 0xfe, PT ;  /* 0x000000fe0300780c */ /* 0x000fda0003f06070 */
[----:B------:R-:W-:Y:S05]  /*09a0*/  @!P0 BRA `(.L_x_11) ;  /* 0x0000000000808947 */ /* 0x000fea0003800000 */
[----:B------:R-:W-:-:S13]  /*09b0*/  ISETP.GT.AND P0, PT, R11, 0xfe, PT ;  /* 0x000000fe0b00780c */ /* 0x000fda0003f04270 */
[----:B------:R-:W-:Y:S05]  /*09c0*/  @P0 BRA `(.L_x_12) ;  /* 0x00000000006c0947 */ /* 0x000fea0003800000 */
[----:B------:R-:W-:-:S13]  /*09d0*/  ISETP.GE.AND P0, PT, R11, 0x1, PT ;  /* 0x000000010b00780c */ /* 0x000fda0003f06270 */
[----:B------:R-:W-:Y:S05]  /*09e0*/  @P0 BRA `(.L_x_13) ;  /* 0x0000000000740947 */ /* 0x000fea0003800000 */
[----:B------:R-:W-:Y:S02]  /*09f0*/  ISETP.GE.AND P0, PT, R11, -0x18, PT ;  /* 0xffffffe80b00780c */ /* 0x000fe40003f06270 */
[----:B------:R-:W-:-:S11]  /*0a00*/  LOP3.LUT R0, R0, 0x80000000, RZ, 0xc0, !PT ;  /* 0x8000000000007812 */ /* 0x000fd600078ec0ff */
[----:B------:R-:W-:Y:S05]  /*0a10*/  @!P0 BRA `(.L_x_13) ;  /* 0x0000000000688947 */ /* 0x000fea0003800000 */
[CCC-:B------:R-:W-:Y:S01]  /*0a20*/  FFMA.RZ R3, R14.reuse, R10.reuse, R13.reuse ;  /* 0x0000000a0e037223 */ /* 0x1c0fe2000000c00d */
[C---:B------:R-:W-:Y:S01]  /*0a30*/  IADD3 R9, PT, PT, R11.reuse, 0x20, RZ ;  /* 0x000000200b097810 */ /* 0x040fe20007ffe0ff */
[CCC-:B------:R-:W-:Y:S01]  /*0a40*/  FFMA.RM R4, R14.reuse, R10.reuse, R13.reuse ;  /* 0x0000000a0e047223 */ /* 0x1c0fe2000000400d */
[----:B------:R-:W-:Y:S02]  /*0a50*/  ISETP.NE.AND P2, PT, R11, RZ, PT ;  /* 0x000000ff0b00720c */ /* 0x000fe40003f45270 */
[----:B------:R-:W-:Y:S01]  /*0a60*/  LOP3.LUT R8, R3, 0x7fffff, RZ, 0xc0, !PT ;  /* 0x007fffff03087812 */ /* 0x000fe200078ec0ff */
[----:B------:R-:W-:Y:S01]  /*0a70*/  FFMA.RP R3, R14, R10, R13 ;  /* 0x0000000a0e037223 */ /* 0x000fe2000000800d */
[----:B------:R-:W-:Y:S01]  /*0a80*/  IMAD.MOV R10, RZ, RZ, -R11 ;  /* 0x000000ffff0a7224 */ /* 0x000fe200078e0a0b */
[----:B------:R-:W-:Y:S02]  /*0a90*/  ISETP.NE.AND P1, PT, R11, RZ, PT ;  /* 0x000000ff0b00720c */ /* 0x000fe40003f25270 */
[----:B------:R-:W-:-:S02]  /*0aa0*/  LOP3.LUT R8, R8, 0x800000, RZ, 0xfc, !PT ;  /* 0x0080000008087812 */ /* 0x000fc400078efcff */
[----:B------:R-:W-:Y:S02]  /*0ab0*/  FSETP.NEU.FTZ.AND P0, PT, R3, R4, PT ;  /* 0x000000040300720b */ /* 0x000fe40003f1d000 */
[----:B------:R-:W-:Y:S02]  /*0ac0*/  SHF.L.U32 R9, R8, R9, RZ ;  /* 0x0000000908097219 */ /* 0x000fe400000006ff */
[----:B------:R-:W-:Y:S02]  /*0ad0*/  SEL R3, R10, RZ, P2 ;  /* 0x000000ff0a037207 */ /* 0x000fe40001000000 */
[----:B------:R-:W-:Y:S02]  /*0ae0*/  ISETP.NE.AND P1, PT, R9, RZ, P1 ;  /* 0x000000ff0900720c */ /* 0x000fe40000f25270 */
[----:B------:R-:W-:Y:S02]  /*0af0*/  SHF.R.U32.HI R3, RZ, R3, R8 ;  /* 0x00000003ff037219 */ /* 0x000fe40000011608 */
[----:B------:R-:W-:-:S02]  /*0b00*/  PLOP3.LUT P0, PT, P0, P1, PT, 0xf8, 0x8f ;  /* 0x00000000008f781c */ /* 0x000fc40000703f70 */
[----:B------:R-:W-:Y:S02]  /*0b10*/  SHF.R.U32.HI R9, RZ, 0x1, R3 ;  /* 0x00000001ff097819 */ /* 0x000fe40000011603 */
[----:B------:R-:W-:-:S04]  /*0b20*/  SEL R4, RZ, 0x1, !P0 ;  /* 0x00000001ff047807 */ /* 0x000fc80004000000 */
[----:B------:R-:W-:-:S04]  /*0b30*/  LOP3.LUT R4, R4, 0x1, R9, 0xf8, !PT ;  /* 0x0000000104047812 */ /* 0x000fc800078ef809 */
[----:B------:R-:W-:-:S05]  /*0b40*/  LOP3.LUT R4, R4, R3, RZ, 0xc0, !PT ;  /* 0x0000000304047212 */ /* 0x000fca00078ec0ff */
[----:B------:R-:W-:-:S05]  /*0b50*/  IMAD.IADD R9, R9, 0x1, R4 ;  /* 0x0000000109097824 */ /* 0x000fca00078e0204 */
[----:B------:R-:W-:Y:S01]  /*0b60*/  LOP3.LUT R0, R9, R0, RZ, 0xfc, !PT ;  /* 0x0000000009007212 */ /* 0x000fe200078efcff */
[----:B------:R-:W-:Y:S06]  /*0b70*/  BRA `(.L_x_13) ;  /* 0x0000000000107947 */ /* 0x000fec0003800000 */
.L_x_12:
[----:B------:R-:W-:-:S04]  /*0b80*/  LOP3.LUT R0, R0, 0x80000000, RZ, 0xc0, !PT ;  /* 0x8000000000007812 */ /* 0x000fc800078ec0ff */
[----:B------:R-:W-:Y:S01]  /*0b90*/  LOP3.LUT R0, R0, 0x7f800000, RZ, 0xfc, !PT ;  /* 0x7f80000000007812 */ /* 0x000fe200078efcff */
[----:B------:R-:W-:Y:S06]  /*0ba0*/  BRA `(.L_x_13) ;  /* 0x0000000000047947 */ /* 0x000fec0003800000 */
.L_x_11:
[----:B------:R-:W-:-:S07]  /*0bb0*/  LEA R0, R9, R0, 0x17 ;  /* 0x0000000009007211 */ /* 0x000fce00078eb8ff */
.L_x_13:
[----:B------:R-:W-:Y:S05]  /*0bc0*/  BSYNC.RECONVERGENT B2 ;  /* 0x0000000000027941 */ /* 0x000fea0003800200 */
.L_x_10:
[----:B------:R-:W-:Y:S05]  /*0bd0*/  BRA `(.L_x_14) ;  /* 0x0000000000207947 */ /* 0x000fea0003800000 */
.L_x_9:
[----:B------:R-:W-:-:S04]  /*0be0*/  LOP3.LUT R0, R3, 0x80000000, R0, 0x48, !PT ;  /* 0x8000000003007812 */ /* 0x000fc800078e4800 */
[----:B------:R-:W-:Y:S01]  /*0bf0*/  LOP3.LUT R0, R0, 0x7f800000, RZ, 0xfc, !PT ;  /* 0x7f80000000007812 */ /* 0x000fe200078efcff */
[----:B------:R-:W-:Y:S06]  /*0c00*/  BRA `(.L_x_14) ;  /* 0x0000000000147947 */ /* 0x000fec0003800000 */
.L_x_8:
[----:B------:R-:W-:Y:S01]  /*0c10*/  LOP3.LUT R0, R3, 0x80000000, R0, 0x48, !PT ;  /* 0x8000000003007812 */ /* 0x000fe200078e4800 */
[----:B------:R-:W-:Y:S06]  /*0c20*/  BRA `(.L_x_14) ;  /* 0x00000000000c7947 */ /* 0x000fec0003800000 */
.L_x_7:
[----:B------:R-:W0:Y:S01]  /*0c30*/  MUFU.RSQ R0, -QNAN ;  /* 0xffc0000000007908 */ /* 0x000e220000001400 */
[----:B------:R-:W-:Y:S05]  /*0c40*/  BRA `(.L_x_14) ;  /* 0x0000000000047947 */ /* 0x000fea0003800000 */
.L_x_6:
[----:B------:R-:W-:-:S07]  /*0c50*/  FADD.FTZ R0, R0, R3 ;  /* 0x0000000300007221 */ /* 0x000fce0000010000 */
.L_x_14:
[----:B------:R-:W-:Y:S05]  /*0c60*/  BSYNC.RECONVERGENT B1 ;  /* 0x0000000000017941 */ /* 0x000fea0003800200 */
.L_x_4:
[----:B------:R-:W-:-:S04]  /*0c70*/  IMAD.MOV.U32 R3, RZ, RZ, 0x0 ;  /* 0x00000000ff037424 */ /* 0x000fc800078e00ff */
[----:B0-----:R-:W-:Y:S05]  /*0c80*/  RET.REL.NODEC R2 `(_Z8velocityffiiPfS_S_S_) ;  /* 0xfffffff002dc7950 */ /* 0x001fea0003c3ffff */
.L_x_15:
[----:B------:R-:W-:-:S00]  /*0c90*/  BRA `(.L_x_15) ;  /* 0xfffffffc00fc7947 */ /* 0x000fc0000383ffff */
[----:B------:R-:W-:-:S00]  /*0ca0*/  NOP ;  /* 0x0000000000007918 */ /* 0x000fc00000000000 */
        /* <DEDUP_REMOVED lines=13> */
.L_x_89:


//--------------------- .text._Z6streamffiiffPfS_S_S_ --------------------------
	.section	.text._Z6streamffiiffPfS_S_S_,"ax",@progbits
	.align	128
        .global         _Z6streamffiiffPfS_S_S_
        .type           _Z6streamffiiffPfS_S_S_,@function
        .size           _Z6streamffiiffPfS_S_S_,(.L_x_98 - _Z6streamffiiffPfS_S_S_)
        .other          _Z6streamffiiffPfS_S_S_,@"STO_CUDA_ENTRY STV_DEFAULT"
_Z6streamffiiffPfS_S_S_:
.text._Z6streamffiiffPfS_S_S_:
        /* <DEDUP_REMOVED lines=9> */
[----:B0-----:R-:W-:Y:S01]  /*0090*/  IMAD R0, R0, UR6, R7 ;  /* 0x0000000600007c24 */ /* 0x001fe2000f8e0207 */
[----:B--2---:R-:W-:-:S05]  /*00a0*/  IADD3 R3, PT, PT, R3, -0x1, RZ ;  /* 0xffffffff03037810 */ /* 0x004fca0007ffe0ff */
        /* <DEDUP_REMOVED lines=10> */
[----:B0-----:R-:W-:-:S06]  /*0150*/  IADD3 R4, PT, PT, R0, 0xffffffe, RZ ;  /* 0x0ffffffe00047810 */ /* 0x001fcc0007ffe0ff */
[----:B------:R0:W1:Y:S02]  /*0160*/  F2I.FTZ.U32.TRUNC.NTZ R5, R4 ;  /* 0x0000000400057305 */ /* 0x000064000021f000 */
[----:B0-----:R-:W-:Y:S01]  /*0170*/  IMAD.MOV.U32 R4, RZ, RZ, RZ ;  /* 0x000000ffff047224 */ /* 0x001fe200078e00ff */
[----:B-1----:R-:W-:-:S05]  /*0180*/  IADD3 R6, PT, PT, RZ, -R5, RZ ;  /* 0x80000005ff067210 */ /* 0x002fca0007ffe0ff */
[----:B------:R-:W-:Y:S01]  /*0190*/  IMAD R9, R6, R7, RZ ;  /* 0x0000000706097224 */ /* 0x000fe200078e02ff */
[----:B------:R-:W-:-:S03]  /*01a0*/  IABS R6, R3 ;  /* 0x0000000300067213 */ /* 0x000fc60000000000 */
[----:B------:R-:W-:-:S06]  /*01b0*/  IMAD.HI.U32 R5, R5, R9, R4 ;  /* 0x0000000905057227 */ /* 0x000fcc00078e0004 */
[----:B------:R-:W-:-:S05]  /*01c0*/  IMAD.HI.U32 R5, R5, R6, RZ ;  /* 0x0000000605057227 */ /* 0x000fca00078e00ff */
[----:B------:R-:W-:-:S05]  /*01d0*/  IADD3 R5, PT, PT, -R5, RZ, RZ ;  /* 0x000000ff05057210 */ /* 0x000fca0007ffe1ff */
[----:B------:R-:W-:Y:S01]  /*01e0*/  IMAD R0, R7, R5, R6 ;  /* 0x0000000507007224 */ /* 0x000fe200078e0206 */
[----:B------:R-:W-:-:S04]  /*01f0*/  IADD3 R5, PT, PT, R2, -0x1, RZ ;  /* 0xffffffff02057810 */ /* 0x000fc80007ffe0ff */
[----:B------:R-:W-:-:S13]  /*0200*/  ISETP.GT.U32.AND P0, PT, R7, R0, PT ;  /* 0x000000000700720c */ /* 0x000fda0003f04070 */
[----:B------:R-:W-:Y:S02]  /*0210*/  @!P0 IADD3 R0, PT, PT, R0, -R7, RZ ;  /* 0x8000000700008210 */ /* 0x000fe40007ffe0ff */
[----:B------:R-:W-:Y:S02]  /*0220*/  ISETP.NE.AND P0, PT, R2, RZ, PT ;  /* 0x000000ff0200720c */ /* 0x000fe40003f05270 */
[----:B------:R-:W-:-:S13]  /*0230*/  ISETP.GT.U32.AND P1, PT, R7, R0, PT ;  /* 0x000000000700720c */ /* 0x000fda0003f24070 */
[----:B------:R-:W-:-:S05]  /*0240*/  @!P1 IMAD.IADD R0, R0, 0x1, -R7 ;  /* 0x0000000100009824 */ /* 0x000fca00078e0a07 */
[----:B------:R-:W-:Y:S02]  /*0250*/  @!P2 IADD3 R0, PT, PT, -R0, RZ, RZ ;  /* 0x000000ff0000a210 */ /* 0x000fe40007ffe1ff */
[----:B------:R-:W-:-:S04]  /*0260*/  @!P0 LOP3.LUT R0, RZ, R2, RZ, 0x33, !PT ;  /* 0x00000002ff008212 */ /* 0x000fc800078e33ff */
[----:B------:R-:W-:-:S04]  /*0270*/  ISETP.NE.AND P0, PT, R0, R5, PT ;  /* 0x000000050000720c */ /* 0x000fc80003f05270 */
[----:B------:R-:W-:-:S13]  /*0280*/  ISETP.EQ.OR P0, PT, R0, RZ, !P0 ;  /* 0x000000ff0000720c */ /* 0x000fda0004702670 */
[----:B------:R-:W-:Y:S05]  /*0290*/  @P0 EXIT ;  /* 0x000000000000094d */ /* 0x000fea0003800000 */
[----:B------:R-:W0:Y:S02]  /*02a0*/  LDCU UR4, c[0x0][0x390] ;  /* 0x00007200ff0477ac */ /* 0x000e240008000800 */
[----:B0-----:R-:W-:-:S13]  /*02b0*/  FSETP.LT.AND P0, PT, RZ, UR4, PT ;  /* 0x00000004ff007c0b */ /* 0x001fda000bf01000 */
[----:B------:R-:W-:Y:S05]  /*02c0*/  @!P0 BRA `(.L_x_16) ;  /* 0x0000000000a48947 */ /* 0x000fea0003800000 */
[----:B------:R-:W0:Y:S01]  /*02d0*/  LDC.64 R6, c[0x0][0x3a8] ;  /* 0x0000ea00ff067b82 */ /* 0x000e220000000a00 */
[C---:B------:R-:W-:Y:S02]  /*02e0*/  IMAD.IADD R15, R3.reuse, 0x1, -R2 ;  /* 0x00000001030f7824 */ /* 0x040fe400078e0a02 */
[----:B------:R-:W-:Y:S01]  /*02f0*/  HFMA2 R18, -RZ, RZ, 0, 0 ;  /* 0x00000000ff127431 */ /* 0x000fe200000001ff */
[----:B------:R-:W1:Y:S01]  /*0300*/  LDCU.64 UR4, c[0x0][0x358] ;  /* 0x00006b00ff0477ac */ /* 0x000e620008000a00 */
[----:B------:R-:W2:Y:S03]  /*0310*/  LDCU UR7, c[0x0][0x390] ;  /* 0x00007200ff0777ac */ /* 0x000ea60008000800 */
[----:B------:R-:W3:Y:S01]  /*0320*/  LDC.64 R8, c[0x0][0x3a0] ;  /* 0x0000e800ff087b82 */ /* 0x000ee20000000a00 */
[----:B------:R-:W4:Y:S07]  /*0330*/  LDCU UR6, c[0x0][0x394] ;  /* 0x00007280ff0677ac */ /* 0x000f2e0008000800 */
[----:B------:R-:W5:Y:S08]  /*0340*/  LDC.64 R10, c[0x0][0x3b0] ;  /* 0x0000ec00ff0a7b82 */ /* 0x000f700000000a00 */
[----:B------:R-:W1:Y:S01]  /*0350*/  LDC.64 R12, c[0x0][0x398] ;  /* 0x0000e600ff0c7b82 */ /* 0x000e620000000a00 */
[----:B0-----:R-:W-:-:S04]  /*0360*/  IMAD.WIDE R4, R3, 0x4, R6 ;  /* 0x0000000403047825 */ /* 0x001fc800078e0206 */
[----:B------:R-:W-:-:S03]  /*0370*/  IMAD.WIDE R6, R15, 0x4, R6 ;  /* 0x000000040f067825 */ /* 0x000fc600078e0206 */
[----:B------:R-:W0:Y:S01]  /*0380*/  LDC.64 R16, c[0x0][0x380] ;  /* 0x0000e000ff107b82 */ /* 0x000e220000000a00 */
[----:B---3--:R-:W-:-:S04]  /*0390*/  IMAD.WIDE R8, R3, 0x4, R8 ;  /* 0x0000000403087825 */ /* 0x008fc800078e0208 */
[----:B-----5:R-:W-:-:S04]  /*03a0*/  IMAD.WIDE R10, R3, 0x4, R10 ;  /* 0x00000004030a7825 */ /* 0x020fc800078e020a */
[----:B-1----:R-:W-:-:S04]  /*03b0*/  IMAD.WIDE R12, R3, 0x4, R12 ;  /* 0x00000004030c7825 */ /* 0x002fc800078e020c */
[----:B------:R-:W-:-:S04]  /*03c0*/  IMAD.WIDE R2, R2, 0x4, R4 ;  /* 0x0000000402027825 */ /* 0x000fc800078e0204 */
[----:B0-2-4-:R-:W-:-:S07]  /*03d0*/  FMUL R0, R16, R17 ;  /* 0x0000001110007220 */ /* 0x015fce0000400000 */
.L_x_17:
[----:B------:R-:W2:Y:S04]  /*03e0*/  LDG.E R14, desc[UR4][R4.64+0x4] ;  /* 0x00000404040e7981 */ /* 0x000ea8000c1e1900 */
[----:B------:R-:W2:Y:S04]  /*03f0*/  LDG.E R15, desc[UR4][R4.64+-0x4] ;  /* 0xfffffc04040f7981 */ /* 0x000ea8000c1e1900 */
[----:B------:R-:W3:Y:S04]  /*0400*/  LDG.E R17, desc[UR4][R2.64] ;  /* 0x0000000402117981 */ /* 0x000ee8000c1e1900 */
[----:B------:R-:W4:Y:S04]  /*0410*/  LDG.E R19, desc[UR4][R6.64] ;  /* 0x0000000406137981 */ /* 0x000f28000c1e1900 */
[----:B------:R-:W5:Y:S01]  /*0420*/  LDG.E R16, desc[UR4][R8.64] ;  /* 0x0000000408107981 */ /* 0x000f62000c1e1900 */
[----:B------:R-:W-:Y:S05]  /*0430*/  WARPSYNC.ALL ;  /* 0x0000000000007948 */ /* 0x000fea0003800000 */
[----:B--2---:R-:W-:-:S04]  /*0440*/  FADD R14, R14, R15 ;  /* 0x0000000f0e0e7221 */ /* 0x004fc80000000000 */
[----:B---3--:R-:W-:-:S04]  /*0450*/  FADD R14, R14, R17 ;  /* 0x000000110e0e7221 */ /* 0x008fc80000000000 */
[----:B----4-:R-:W-:-:S04]  /*0460*/  FADD R19, R14, R19 ;  /* 0x000000130e137221 */ /* 0x010fc80000000000 */
[----:B-----5:R-:W-:-:S04]  /*0470*/  FFMA R16, R0, R16, R19 ;  /* 0x0000001000107223 */ /* 0x020fc80000000013 */
[----:B------:R-:W-:-:S05]  /*0480*/  FMUL R15, R16, 0.25 ;  /* 0x3e800000100f7820 */ /* 0x000fca0000400000 */
[----:B------:R0:W-:Y:S01]  /*0490*/  STG.E desc[UR4][R10.64], R15 ;  /* 0x0000000f0a007986 */ /* 0x0001e2000c101904 */
[----:B------:R-:W-:Y:S06]  /*04a0*/  BAR.SYNC.DEFER_BLOCKING 0x0 ;  /* 0x0000000000007b1d */ /* 0x000fec0000010000 */
[----:B------:R-:W2:Y:S04]  /*04b0*/  LDG.E R17, desc[UR4][R10.64] ;  /* 0x000000040a117981 */ /* 0x000ea8000c1e1900 */
[----:B--2---:R0:W-:Y:S04]  /*04c0*/  STG.E desc[UR4][R4.64], R17 ;  /* 0x0000001104007986 */ /* 0x0041e8000c101904 */
[----:B------:R-:W2:Y:S01]  /*04d0*/  LDG.E R14, desc[UR4][R12.64] ;  /* 0x000000040c0e7981 */ /* 0x000ea2000c1e1900 */
[----:B------:R-:W-:Y:S01]  /*04e0*/  BAR.SYNC.DEFER_BLOCKING 0x0 ;  /* 0x0000000000007b1d */ /* 0x000fe20000010000 */
[----:B--2---:R-:W-:-:S05]  /*04f0*/  FADD R14, R17, -R14 ;  /* 0x8000000e110e7221 */ /* 0x004fca0000000000 */
[----:B------:R-:W-:-:S13]  /*0500*/  FSETP.GTU.AND P0, PT, |R14|, UR6, PT ;  /* 0x000000060e007c0b */ /* 0x000fda000bf0c200 */
[----:B0-----:R-:W-:Y:S05]  /*0510*/  @!P0 BRA `(.L_x_16) ;  /* 0x0000000000108947 */ /* 0x001fea0003800000 */
[----:B------:R-:W-:-:S04]  /*0520*/  IADD3 R18, PT, PT, R18, 0x1, RZ ;  /* 0x0000000112127810 */ /* 0x000fc80007ffe0ff */
[----:B------:R-:W-:-:S04]  /*0530*/  I2FP.F32.U32 R14, R18 ;  /* 0x00000012000e7245 */ /* 0x000fc80000201000 */
[----:B------:R-:W-:-:S13]  /*0540*/  FSETP.GEU.AND P0, PT, R14, UR7, PT ;  /* 0x000000070e007c0b */ /* 0x000fda000bf0e000 */
[----:B------:R-:W-:Y:S05]  /*0550*/  @!P0 BRA `(.L_x_17) ;  /* 0xfffffffc00a08947 */ /* 0x000fea000383ffff */
.L_x_16:
[----:B------:R-:W-:Y:S05]  /*0560*/  WARPSYNC.ALL ;  /* 0x0000000000007948 */ /* 0x000fea0003800000 */
[----:B------:R-:W-:Y:S06]  /*0570*/  BAR.SYNC.DEFER_BLOCKING 0x0 ;  /* 0x0000000000007b1d */ /* 0x000fec0000010000 */
[----:B------:R-:W-:Y:S05]  /*0580*/  EXIT ;  /* 0x000000000000794d */ /* 0x000fea0003800000 */
.L_x_18:
        /* <DEDUP_REMOVED lines=15> */
.L_x_98:


//--------------------- .text._Z9vorticityfffiifPfS_S_S_S_ --------------------------
	.section	.text._Z9vorticityfffiifPfS_S_S_S_,"ax",@progbits
	.align	128
        .global         _Z9vorticityfffiifPfS_S_S_S_
        .type           _Z9vorticityfffiifPfS_S_S_S_,@function
        .size           _Z9vorticityfffiifPfS_S_S_S_,(.L_x_93 - _Z9vorticityfffiifPfS_S_S_S_)
        .other          _Z9vorticityfffiifPfS_S_S_S_,@"STO_CUDA_ENTRY STV_DEFAULT"
_Z9vorticityfffiifPfS_S_S_S_:
.text._Z9vorticityfffiifPfS_S_S_S_:
[----:B------:R-:W-:Y:S01]  /*0000*/  LDC R1, c[0x0][0x37c] ;  /* 0x0000df00ff017b82 */ /* 0x000fe20000000800 */
[----:B------:R-:W0:Y:S01]  /*0010*/  S2R R5, SR_TID.Y ;  /* 0x0000000000057919 */ /* 0x000e220000002200 */
[----:B------:R-:W1:Y:S06]  /*0020*/  LDCU UR6, c[0x0][0x360] ;  /* 0x00006c00ff0677ac */ /* 0x000e6c0008000800 */
[----:B------:R-:W0:Y:S01]  /*0030*/  S2UR UR7, SR_CTAID.Y ;  /* 0x00000000000779c3 */ /* 0x000e220000002600 */
[----:B------:R-:W1:Y:S01]  /*0040*/  S2R R7, SR_TID.X ;  /* 0x0000000000077919 */ /* 0x000e620000002100 */
[----:B------:R-:W2:Y:S06]  /*0050*/  LDCU UR4, c[0x0][0x390] ;  /* 0x00007200ff0477ac */ /* 0x000eac0008000800 */
[----:B------:R-:W0:Y:S08]  /*0060*/  LDC R0, c[0x0][0x364] ;  /* 0x0000d900ff007b82 */ /* 0x000e300000000800 */
[----:B------:R-:W3:Y:S01]  /*0070*/  S2UR UR5, SR_CTAID.X ;  /* 0x00000000000579c3 */ /* 0x000ee20000002500 */
[----:B--2---:R-:W-:-:S07]  /*0080*/  UIADD3 UR4, UPT, UPT, UR4, -0x1, URZ ;  /* 0xffffffff04047890 */ /* 0x004fce000fffe0ff */
[----:B------:R-:W3:Y:S08]  /*0090*/  LDC R9, c[0x0][0x370] ;  /* 0x0000dc00ff097b82 */ /* 0x000ef00000000800 */
[----:B------:R-:W2:Y:S01]  /*00a0*/  LDC R3, c[0x0][0x38c] ;  /* 0x0000e300ff037b82 */ /* 0x000ea20000000800 */
[----:B0-----:R-:W-:-:S04]  /*00b0*/  IMAD R0, R0, UR7, R5 ;  /* 0x0000000700007c24 */ /* 0x001fc8000f8e0205 */
[----:B---3--:R-:W-:-:S04]  /*00c0*/  IMAD R0, R0, R9, UR5 ;  /* 0x0000000500007e24 */ /* 0x008fc8000f8e0209 */
[----:B-1----:R-:W-:Y:S02]  /*00d0*/  IMAD R2, R0, UR6, R7 ;  /* 0x0000000600027c24 */ /* 0x002fe4000f8e0207 */
[----:B--2---:R-:W-:-:S05]  /*00e0*/  IMAD R5, R3, UR4, RZ ;  /* 0x0000000403057c24 */ /* 0x004fca000f8e02ff */
        /* <DEDUP_REMOVED lines=14> */
[----:B------:R-:W-:-:S04]  /*01d0*/  IMAD.HI.U32 R5, R5, R6, RZ ;  /* 0x0000000605057227 */ /* 0x000fc800078e00ff */
[----:B------:R-:W-:-:S04]  /*01e0*/  IMAD.MOV R5, RZ, RZ, -R5 ;  /* 0x000000ffff057224 */ /* 0x000fc800078e0a05 */
[----:B------:R-:W-:Y:S02]  /*01f0*/  IMAD R0, R7, R5, R6 ;  /* 0x0000000507007224 */ /* 0x000fe400078e0206 */
[----:B------:R-:W-:-:S03]  /*0200*/  VIADD R5, R3, 0xffffffff ;  /* 0xffffffff03057836 */ /* 0x000fc60000000000 */
[----:B------:R-:W-:-:S13]  /*0210*/  ISETP.GT.U32.AND P0, PT, R7, R0, PT ;  /* 0x000000000700720c */ /* 0x000fda0003f04070 */
[----:B------:R-:W-:Y:S01]  /*0220*/  @!P0 IMAD.IADD R0, R0, 0x1, -R7 ;  /* 0x0000000100008824 */ /* 0x000fe200078e0a07 */
[----:B------:R-:W-:-:S04]  /*0230*/  ISETP.NE.AND P0, PT, R3, RZ, PT ;  /* 0x000000ff0300720c */ /* 0x000fc80003f05270 */
[----:B------:R-:W-:-:S13]  /*0240*/  ISETP.GT.U32.AND P1, PT, R7, R0, PT ;  /* 0x000000000700720c */ /* 0x000fda0003f24070 */
[----:B------:R-:W-:-:S04]  /*0250*/  @!P1 IMAD.IADD R0, R0, 0x1, -R7 ;  /* 0x0000000100009824 */ /* 0x000fc800078e0a07 */
[----:B------:R-:W-:Y:S01]  /*0260*/  @!P2 IMAD.MOV R0, RZ, RZ, -R0 ;  /* 0x000000ffff00a224 */ /* 0x000fe200078e0a00 */
[----:B------:R-:W-:-:S04]  /*0270*/  @!P0 LOP3.LUT R0, RZ, R3, RZ, 0x33, !PT ;  /* 0x00000003ff008212 */ /* 0x000fc800078e33ff */
[----:B------:R-:W-:-:S04]  /*0280*/  ISETP.NE.AND P0, PT, R0, R5, PT ;  /* 0x000000050000720c */ /* 0x000fc80003f05270 */
[----:B------:R-:W-:-:S13]  /*0290*/  ISETP.EQ.OR P0, PT, R0, RZ, !P0 ;  /* 0x000000ff0000720c */ /* 0x000fda0004702670 */
[----:B------:R-:W-:Y:S05]  /*02a0*/  @P0 EXIT ;  /* 0x000000000000094d */ /* 0x000fea0003800000 */
[----:B------:R-:W0:Y:S01]  /*02b0*/  LDC.64 R12, c[0x0][0x3a0] ;  /* 0x0000e800ff0c7b82 */ /* 0x000e220000000a00 */
[----:B------:R-:W1:Y:S01]  /*02c0*/  LDCU.64 UR4, c[0x0][0x358] ;  /* 0x00006b00ff0477ac */ /* 0x000e620008000a00 */
[C---:B------:R-:W-:Y:S01]  /*02d0*/  IMAD.IADD R5, R2.reuse, 0x1, -R3 ;  /* 0x0000000102057824 */ /* 0x040fe200078e0a03 */
[----:B------:R-:W2:Y:S01]  /*02e0*/  LDCU UR6, c[0x0][0x384] ;  /* 0x00007080ff0677ac */ /* 0x000ea20008000800 */
[----:B0-----:R-:W-:-:S04]  /*02f0*/  IMAD.WIDE R6, R2, 0x4, R12 ;  /* 0x0000000402067825 */ /* 0x001fc800078e020c */
[----:B------:R-:W-:Y:S01]  /*0300*/  IMAD.WIDE R12, R5, 0x4, R12 ;  /* 0x00000004050c7825 */ /* 0x000fe200078e020c */
[----:B-1----:R-:W5:Y:S03]  /*0310*/  LDG.E R4, desc[UR4][R6.64+0x4] ;  /* 0x0000040406047981 */ /* 0x002f66000c1e1900 */
[----:B------:R-:W-:Y:S01]  /*0320*/  IMAD.WIDE R10, R3, 0x4, R6 ;  /* 0x00000004030a7825 */ /* 0x000fe200078e0206 */
[----:B------:R-:W5:Y:S04]  /*0330*/  LDG.E R5, desc[UR4][R6.64+-0x4] ;  /* 0xfffffc0406057981 */ /* 0x000f68000c1e1900 */
[----:B------:R-:W5:Y:S04]  /*0340*/  LDG.E R26, desc[UR4][R10.64] ;  /* 0x000000040a1a7981 */ /* 0x000f68000c1e1900 */
[----:B------:R-:W5:Y:S01]  /*0350*/  LDG.E R27, desc[UR4][R6.64] ;  /* 0x00000004061b7981 */ /* 0x000f62000c1e1900 */
[----:B--2---:R-:W0:Y:S01]  /*0360*/  F2F.F64.F32 R8, UR6 ;  /* 0x0000000600087d10 */ /* 0x004e220008201800 */
[----:B------:R-:W-:-:S02]  /*0370*/  MOV R0, 0x3c0 ;  /* 0x000003c000007802 */ /* 0x000fc40000000f00 */
[----:B------:R1:W5:Y:S01]  /*0380*/  LDG.E R3, desc[UR4][R12.64] ;  /* 0x000000040c037981 */ /* 0x000362000c1e1900 */
[----:B0-----:R-:W-:-:S10]  /*0390*/  DADD R28, -RZ, |R8| ;  /* 0x00000000ff1c7229 */ /* 0x001fd40000000508 */
[----:B-1----:R-:W-:-:S07]  /*03a0*/  IMAD.MOV.U32 R12, RZ, RZ, R28 ;  /* 0x000000ffff0c7224 */ /* 0x002fce00078e001c */
[----:B-----5:R-:W-:Y:S05]  /*03b0*/  CALL.REL.NOINC `($_Z9vorticityfffiifPfS_S_S_S_$__internal_accurate_pow) ;  /* 0x0000001800607944 */ /* 0x020fea0003c00000 */
[----:B------:R-:W0:Y:S01]  /*03c0*/  LDC R0, c[0x0][0x384] ;  /* 0x0000e100ff007b82 */ /* 0x000e220000000800 */
[----:B------:R-:W-:-:S10]  /*03d0*/  DADD R12, R8, 2 ;  /* 0x40000000080c7429 */ /* 0x000fd40000000000 */
[----:B------:R-:W-:-:S04]  /*03e0*/  LOP3.LUT R12, R13, 0x7ff00000, RZ, 0xc0, !PT ;  /* 0x7ff000000d0c7812 */ /* 0x000fc800078ec0ff */
[----:B------:R-:W-:Y:S02]  /*03f0*/  ISETP.NE.AND P2, PT, R12, 0x7ff00000, PT ;  /* 0x7ff000000c00780c */ /* 0x000fe40003f45270 */
[C---:B0-----:R-:W-:Y:S02]  /*0400*/  FSETP.NEU.AND P1, PT, R0.reuse, RZ, PT ;  /* 0x000000ff0000720b */ /* 0x041fe40003f2d000 */
[----:B------:R-:W-:-:S11]  /*0410*/  FSETP.NEU.AND P0, PT, R0, 1, PT ;  /* 0x3f8000000000780b */ /* 0x000fd60003f0d000 */
[----:B------:R-:W-:Y:S01]  /*0420*/  @!P1 CS2R R10, SRZ ;  /* 0x00000000000a9805 */ /* 0x000fe2000001ff00 */
[----:B------:R-:W-:Y:S06]  /*0430*/  @P2 BRA `(.L_x_19) ;  /* 0x0000000000182947 */ /* 0x000fec0003800000 */
[----:B------:R-:W-:-:S13]  /*0440*/  FSETP.NAN.AND P1, PT, R0, R0, PT ;  /* 0x000000000000720b */ /* 0x000fda0003f28000 */
[----:B------:R-:W-:Y:S01]  /*0450*/  @P1 DADD R10, R8, 2 ;  /* 0x40000000080a1429 */ /* 0x000fe20000000000 */
[----:B------:R-:W-:Y:S10]  /*0460*/  @P1 BRA `(.L_x_19) ;  /* 0x00000000000c1947 */ /* 0x000ff40003800000 */
[----:B------:R-:W-:-:S14]  /*0470*/  DSETP.NEU.AND P1, PT, |R8|, +INF , PT ;  /* 0x7ff000000800742a */ /* 0x000fdc0003f2d200 */
[----:B------:R-:W-:Y:S02]  /*0480*/  @!P1 IMAD.MOV.U32 R10, RZ, RZ, 0x0 ;  /* 0x00000000ff0a9424 */ /* 0x000fe400078e00ff */
[----:B------:R-:W-:-:S07]  /*0490*/  @!P1 IMAD.MOV.U32 R11, RZ, RZ, 0x7ff00000 ;  /* 0x7ff00000ff0b9424 */ /* 0x000fce00078e00ff */
.L_x_19:
[----:B------:R-:W-:Y:S01]  /*04a0*/  FSEL R9, R11, 1.875, P0 ;  /* 0x3ff000000b097808 */ /* 0x000fe20000000000 */
[----:B------:R-:W-:Y:S01]  /*04b0*/  FADD R15, R27, R27 ;  /* 0x0000001b1b0f7221 */ /* 0x000fe20000000000 */
[----:B------:R-:W-:Y:S01]  /*04c0*/  FSEL R8, R10, RZ, P0 ;  /* 0x000000ff0a087208 */ /* 0x000fe20000000000 */
[----:B------:R-:W-:Y:S01]  /*04d0*/  IMAD.MOV.U32 R10, RZ, RZ, 0x1 ;  /* 0x00000001ff0a7424 */ /* 0x000fe200078e00ff */
[----:B------:R-:W0:Y:S01]  /*04e0*/  MUFU.RCP64H R11, R9 ;  /* 0x00000009000b7308 */ /* 0x000e220000001800 */
[----:B------:R-:W-:Y:S01]  /*04f0*/  FADD R0, R4, -R15 ;  /* 0x8000000f04007221 */ /* 0x000fe20000000000 */
[----:B------:R-:W-:Y:S03]  /*0500*/  BSSY.RECONVERGENT B0, `(.L_x_20) ;  /* 0x0000012000007945 */ /* 0x000fe60003800200 */
[----:B------:R-:W-:Y:S01]  /*0510*/  FADD R0, R5, R0 ;  /* 0x0000000005007221 */ /* 0x000fe20000000000 */
[----:B0-----:R-:W-:-:S08]  /*0520*/  DFMA R12, -R8, R10, 1 ;  /* 0x3ff00000080c742b */ /* 0x001fd0000000010a */
[----:B------:R-:W-:-:S08]  /*0530*/  DFMA R12, R12, R12, R12 ;  /* 0x0000000c0c0c722b */ /* 0x000fd0000000000c */
[----:B------:R-:W-:Y:S02]  /*0540*/  DFMA R10, R10, R12, R10 ;  /* 0x0000000c0a0a722b */ /* 0x000fe4000000000a */
[----:B------:R-:W0:Y:S06]  /*0550*/  F2F.F64.F32 R12, R0 ;  /* 0x00000000000c7310 */ /* 0x000e2c0000201800 */
[----:B------:R-:W-:-:S08]  /*0560*/  DFMA R14, -R8, R10, 1 ;  /* 0x3ff00000080e742b */ /* 0x000fd0000000010a */
[----:B------:R-:W-:Y:S01]  /*0570*/  DFMA R10, R10, R14, R10 ;  /* 0x0000000e0a0a722b */ /* 0x000fe2000000000a */
[----:B0-----:R-:W-:-:S07]  /*0580*/  FSETP.GEU.AND P1, PT, |R13|, 6.5827683646048100446e-37, PT ;  /* 0x036000000d00780b */ /* 0x001fce0003f2e200 */
[----:B------:R-:W-:-:S08]  /*0590*/  DMUL R14, R12, R10 ;  /* 0x0000000a0c0e7228 */ /* 0x000fd00000000000 */
[----:B------:R-:W-:-:S08]  /*05a0*/  DFMA R16, -R8, R14, R12 ;  /* 0x0000000e0810722b */ /* 0x000fd0000000010c */
[----:B------:R-:W-:-:S10]  /*05b0*/  DFMA R10, R10, R16, R14 ;  /* 0x000000100a0a722b */ /* 0x000fd4000000000e */
[----:B------:R-:W-:-:S05]  /*05c0*/  FFMA R14, RZ, R9, R11 ;  /* 0x00000009ff0e7223 */ /* 0x000fca000000000b */
[----:B------:R-:W-:-:S13]  /*05d0*/  FSETP.GT.AND P0, PT, |R14|, 1.469367938527859385e-39, PT ;  /* 0x001000000e00780b */ /* 0x000fda0003f04200 */
[----:B------:R-:W-:Y:S05]  /*05e0*/  @P0 BRA P1, `(.L_x_21) ;  /* 0x00000000000c0947 */ /* 0x000fea0000800000 */
[----:B------:R-:W-:Y:S01]  /*05f0*/  IMAD.MOV.U32 R15, RZ, RZ, R13 ;  /* 0x000000ffff0f7224 */ /* 0x000fe200078e000d */
[----:B------:R-:W-:-:S07]  /*0600*/  MOV R0, 0x620 ;  /* 0x0000062000007802 */ /* 0x000fce0000000f00 */
[----:B------:R-:W-:Y:S05]  /*0610*/  CALL.REL.NOINC `($__internal_1_$__cuda_sm20_div_rn_f64_full) ;  /* 0x0000000400e87944 */ /* 0x000fea0003c00000 */
.L_x_21:
[----:B------:R-:W-:Y:S05]  /*0620*/  BSYNC.RECONVERGENT B0 ;  /* 0x0000000000007941 */ /* 0x000fea0003800200 */
.L_x_20:
[----:B------:R-:W0:Y:S01]  /*0630*/  LDCU UR6, c[0x0][0x380] ;  /* 0x00007000ff0677ac */ /* 0x000e220008000800 */
[----:B------:R-:W-:Y:S01]  /*0640*/  F2F.F32.F64 R28, R10 ;  /* 0x0000000a001c7310 */ /* 0x000fe20000301000 */
[----:B------:R-:W-:-:S07]  /*0650*/  MOV R0, 0x6a0 ;  /* 0x000006a000007802 */ /* 0x000fce0000000f00 */
[----:B0-----:R-:W0:Y:S02]  /*0660*/  F2F.F64.F32 R8, UR6 ;  /* 0x0000000600087d10 */ /* 0x001e240008201800 */
[----:B0-----:R-:W-:-:S10]  /*0670*/  DADD R12, -RZ, |R8| ;  /* 0x00000000ff0c7229 */ /* 0x001fd40000000508 */
[----:B------:R-:W-:-:S07]  /*0680*/  IMAD.MOV.U32 R29, RZ, RZ, R13 ;  /* 0x000000ffff1d7224 */ /* 0x000fce00078e000d */
[----:B------:R-:W-:Y:S05]  /*0690*/  CALL.REL.NOINC `($_Z9vorticityfffiifPfS_S_S_S_$__internal_accurate_pow) ;  /* 0x0000001400a87944 */ /* 0x000fea0003c00000 */
        /* <DEDUP_REMOVED lines=12> */
[----:B------:R-:W-:Y:S01]  /*0760*/  @!P1 MOV R10, 0x0 ;  /* 0x00000000000a9802 */ /* 0x000fe20000000f00 */
[----:B------:R-:W-:-:S07]  /*0770*/  @!P1 IMAD.MOV.U32 R11, RZ, RZ, 0x7ff00000 ;  /* 0x7ff00000ff0b9424 */ /* 0x000fce00078e00ff */
.L_x_22:
[----:B------:R-:W-:Y:S01]  /*0780*/  FSEL R11, R11, 1.875, P0 ;  /* 0x3ff000000b0b7808 */ /* 0x000fe20000000000 */
[----:B------:R-:W-:Y:S01]  /*0790*/  IMAD.MOV.U32 R8, RZ, RZ, 0x1 ;  /* 0x00000001ff087424 */ /* 0x000fe200078e00ff */
[----:B------:R-:W-:Y:S01]  /*07a0*/  FSEL R10, R10, RZ, P0 ;  /* 0x000000ff0a0a7208 */ /* 0x000fe20000000000 */
[----:B------:R-:W-:Y:S01]  /*07b0*/  FADD R27, R27, R27 ;  /* 0x0000001b1b1b7221 */ /* 0x000fe20000000000 */
[----:B------:R-:W0:Y:S01]  /*07c0*/  MUFU.RCP64H R9, R11 ;  /* 0x0000000b00097308 */ /* 0x000e220000001800 */
[----:B------:R-:W-:Y:S02]  /*07d0*/  BSSY.RECONVERGENT B0, `(.L_x_23) ;  /* 0x0000017000007945 */ /* 0x000fe40003800200 */
[----:B------:R-:W-:Y:S01]  /*07e0*/  FADD R0, R26, -R27 ;  /* 0x8000001b1a007221 */ /* 0x000fe20000000000 */
[----:B0-----:R-:W-:-:S08]  /*07f0*/  DFMA R12, -R10, R8, 1 ;  /* 0x3ff000000a0c742b */ /* 0x001fd00000000108 */
[----:B------:R-:W-:-:S08]  /*0800*/  DFMA R12, R12, R12, R12 ;  /* 0x0000000c0c0c722b */ /* 0x000fd0000000000c */
[----:B------:R-:W-:Y:S01]  /*0810*/  DFMA R8, R8, R12, R8 ;  /* 0x0000000c0808722b */ /* 0x000fe20000000008 */
[----:B------:R-:W-:-:S07]  /*0820*/  FADD R12, R3, R0 ;  /* 0x00000000030c7221 */ /* 0x000fce0000000000 */
[----:B------:R-:W-:Y:S01]  /*0830*/  DFMA R14, -R10, R8, 1 ;  /* 0x3ff000000a0e742b */ /* 0x000fe20000000108 */
[----:B------:R-:W0:Y:S07]  /*0840*/  F2F.F64.F32 R12, R12 ;  /* 0x0000000c000c7310 */ /* 0x000e2e0000201800 */
[----:B------:R-:W-:-:S08]  /*0850*/  DFMA R8, R8, R14, R8 ;  /* 0x0000000e0808722b */ /* 0x000fd00000000008 */
[----:B0-----:R-:W-:Y:S01]  /*0860*/  DMUL R14, R12, R8 ;  /* 0x000000080c0e7228 */ /* 0x001fe20000000000 */
[----:B------:R-:W-:-:S07]  /*0870*/  FSETP.GEU.AND P1, PT, |R13|, 6.5827683646048100446e-37, PT ;  /* 0x036000000d00780b */ /* 0x000fce0003f2e200 */
[----:B------:R-:W-:-:S08]  /*0880*/  DFMA R16, -R10, R14, R12 ;  /* 0x0000000e0a10722b */ /* 0x000fd0000000010c */
[----:B------:R-:W-:-:S10]  /*0890*/  DFMA R8, R8, R16, R14 ;  /* 0x000000100808722b */ /* 0x000fd4000000000e */
[----:B------:R-:W-:-:S05]  /*08a0*/  FFMA R0, RZ, R11, R9 ;  /* 0x0000000bff007223 */ /* 0x000fca0000000009 */
[----:B------:R-:W-:-:S13]  /*08b0*/  FSETP.GT.AND P0, PT, |R0|, 1.469367938527859385e-39, PT ;  /* 0x001000000000780b */ /* 0x000fda0003f04200 */
[----:B------:R-:W-:Y:S05]  /*08c0*/  @P0 BRA P1, `(.L_x_24) ;  /* 0x00000000001c0947 */ /* 0x000fea0000800000 */
[----:B------:R-:W-:Y:S01]  /*08d0*/  IMAD.MOV.U32 R15, RZ, RZ, R13 ;  /* 0x000000ffff0f7224 */ /* 0x000fe200078e000d */
[----:B------:R-:W-:Y:S01]  /*08e0*/  MOV R0, 0x920 ;  /* 0x0000092000007802 */ /* 0x000fe20000000f00 */
[----:B------:R-:W-:Y:S02]  /*08f0*/  IMAD.MOV.U32 R8, RZ, RZ, R10 ;  /* 0x000000ffff087224 */ /* 0x000fe400078e000a */
[----:B------:R-:W-:-:S07]  /*0900*/  IMAD.MOV.U32 R9, RZ, RZ, R11 ;  /* 0x000000ffff097224 */ /* 0x000fce00078e000b */
[----:B------:R-:W-:Y:S05]  /*0910*/  CALL.REL.NOINC `($__internal_1_$__cuda_sm20_div_rn_f64_full) ;  /* 0x0000000400287944 */ /* 0x000fea0003c00000 */
[----:B------:R-:W-:Y:S02]  /*0920*/  IMAD.MOV.U32 R8, RZ, RZ, R10 ;  /* 0x000000ffff087224 */ /* 0x000fe400078e000a */
[----:B------:R-:W-:-:S07]  /*0930*/  IMAD.MOV.U32 R9, RZ, RZ, R11 ;  /* 0x000000ffff097224 */ /* 0x000fce00078e000b */
.L_x_24:
[----:B------:R-:W-:Y:S05]  /*0940*/  BSYNC.RECONVERGENT B0 ;  /* 0x0000000000007941 */ /* 0x000fea0003800200 */
.L_x_23:
[----:B------:R-:W0:Y:S08]  /*0950*/  LDC R13, c[0x0][0x384] ;  /* 0x0000e100ff0d7b82 */ /* 0x000e300000000800 */
[----:B------:R-:W1:Y:S01]  /*0960*/  LDC.64 R10, c[0x0][0x3a8] ;  /* 0x0000ea00ff0a7b82 */ /* 0x000e620000000a00 */
[----:B0-----:R-:W-:-:S04]  /*0970*/  FADD R13, R13, R13 ;  /* 0x0000000d0d0d7221 */ /* 0x001fc80000000000 */
[----:B------:R-:W0:Y:S01]  /*0980*/  MUFU.RCP R0, R13 ;  /* 0x0000000d00007308 */ /* 0x000e220000001000 */
[----:B------:R-:W-:Y:S01]  /*0990*/  FADD R4, R4, -R5 ;  /* 0x8000000504047221 */ /* 0x000fe20000000000 */
[----:B-1----:R-:W-:Y:S01]  /*09a0*/  IMAD.WIDE R10, R2, 0x4, R10 ;  /* 0x00000004020a7825 */ /* 0x002fe200078e020a */
[----:B------:R-:W-:Y:S06]  /*09b0*/  BAR.SYNC.DEFER_BLOCKING 0x0 ;  /* 0x0000000000007b1d */ /* 0x000fec0000010000 */
[----:B------:R-:W1:Y:S01]  /*09c0*/  FCHK P0, R4, R13 ;  /* 0x0000000d04007302 */ /* 0x000e620000000000 */
[----:B0-----:R-:W-:-:S07]  /*09d0*/  FFMA R15, -R13, R0, 1 ;  /* 0x3f8000000d0f7423 */ /* 0x001fce0000000100 */
[----:B------:R0:W2:Y:S01]  /*09e0*/  F2F.F32.F64 R9, R8 ;  /* 0x0000000800097310 */ /* 0x0000a20000301000 */
[----:B------:R-:W-:-:S04]  /*09f0*/  FFMA R15, R0, R15, R0 ;  /* 0x0000000f000f7223 */ /* 0x000fc80000000000 */
[----:B------:R-:W-:Y:S01]  /*0a00*/  FFMA R0, R4, R15, RZ ;  /* 0x0000000f04007223 */ /* 0x000fe200000000ff */
[----:B------:R-:W-:Y:S03]  /*0a10*/  BSSY.RECONVERGENT B0, `(.L_x_25) ;  /* 0x0000009000007945 */ /* 0x000fe60003800200 */
[----:B------:R-:W-:Y:S01]  /*0a20*/  FFMA R5, -R13, R0, R4 ;  /* 0x000000000d057223 */ /* 0x000fe20000000104 */
[----:B------:R3:W5:Y:S03]  /*0a30*/  LDG.E R10, desc[UR4][R10.64] ;  /* 0x000000040a0a7981 */ /* 0x000766000c1e1900 */
[----:B---3--:R-:W-:Y:S01]  /*0a40*/  FFMA R11, R15, R5, R0 ;  /* 0x000000050f0b7223 */ /* 0x008fe20000000000 */
[----:B012---:R-:W-:Y:S06]  /*0a50*/  @!P0 BRA `(.L_x_26) ;  /* 0x0000000000108947 */ /* 0x007fec0003800000 */
[----:B------:R-:W-:Y:S01]  /*0a60*/  IMAD.MOV.U32 R5, RZ, RZ, R13 ;  /* 0x000000ffff057224 */ /* 0x000fe200078e000d */
[----:B------:R-:W-:-:S07]  /*0a70*/  MOV R12, 0xa90 ;  /* 0x00000a90000c7802 */ /* 0x000fce0000000f00 */
[----:B-----5:R-:W-:Y:S05]  /*0a80*/  CALL.REL.NOINC `($__internal_3_$__cuda_sm3x_div_rn_noftz_f32_slowpath) ;  /* 0x0000000c00147944 */ /* 0x020fea0003c00000 */
[----:B------:R-:W-:-:S07]  /*0a90*/  IMAD.MOV.U32 R11, RZ, RZ, R0 ;  /* 0x000000ffff0b7224 */ /* 0x000fce00078e0000 */
.L_x_26:
[----:B------:R-:W-:Y:S05]  /*0aa0*/  BSYNC.RECONVERGENT B0 ;  /* 0x0000000000007941 */ /* 0x000fea0003800200 */
.L_x_25:
[----:B------:R-:W0:Y:S08]  /*0ab0*/  LDC.64 R4, c[0x0][0x3b0] ;  /* 0x0000ec00ff047b82 */ /* 0x000e300000000a00 */
[----:B------:R-:W1:Y:S01]  /*0ac0*/  LDC R0, c[0x0][0x380] ;  /* 0x0000e000ff007b82 */ /* 0x000e620000000800 */
[----:B0-----:R-:W-:-:S05]  /*0ad0*/  IMAD.WIDE R4, R2, 0x4, R4 ;  /* 0x0000000402047825 */ /* 0x001fca00078e0204 */
[----:B------:R0:W5:Y:S01]  /*0ae0*/  LDG.E R8, desc[UR4][R4.64] ;  /* 0x0000000404087981 */ /* 0x000162000c1e1900 */
[----:B------:R-:W-:Y:S01]  /*0af0*/  FADD R3, R26, -R3 ;  /* 0x800000031a037221 */ /* 0x000fe20000000000 */
[----:B------:R-:W-:Y:S01]  /*0b00*/  BSSY.RECONVERGENT B0, `(.L_x_27) ;  /* 0x000000f000007945 */ /* 0x000fe20003800200 */
[----:B-1----:R-:W-:-:S04]  /*0b10*/  FADD R0, R0, R0 ;  /* 0x0000000000007221 */ /* 0x002fc80000000000 */
[----:B------:R-:W1:Y:S08]  /*0b20*/  MUFU.RCP R13, R0 ;  /* 0x00000000000d7308 */ /* 0x000e700000001000 */
[----:B------:R-:W2:Y:S01]  /*0b30*/  FCHK P0, R3, R0 ;  /* 0x0000000003007302 */ /* 0x000ea20000000000 */
[----:B-1----:R-:W-:-:S04]  /*0b40*/  FFMA R12, -R0, R13, 1 ;  /* 0x3f800000000c7423 */ /* 0x002fc8000000010d */
[----:B------:R-:W-:-:S04]  /*0b50*/  FFMA R12, R13, R12, R13 ;  /* 0x0000000c0d0c7223 */ /* 0x000fc8000000000d */
[----:B------:R-:W-:-:S04]  /*0b60*/  FFMA R13, R3, R12, RZ ;  /* 0x0000000c030d7223 */ /* 0x000fc800000000ff */
[----:B------:R-:W-:-:S04]  /*0b70*/  FFMA R14, -R0, R13, R3 ;  /* 0x0000000d000e7223 */ /* 0x000fc80000000103 */
[----:B------:R-:W-:Y:S01]  /*0b80*/  FFMA R13, R12, R14, R13 ;  /* 0x0000000e0c0d7223 */ /* 0x000fe2000000000d */
[----:B0-2---:R-:W-:Y:S06]  /*0b90*/  @!P0 BRA `(.L_x_28) ;  /* 0x0000000000148947 */ /* 0x005fec0003800000 */
[----:B------:R-:W-:Y:S01]  /*0ba0*/  IMAD.MOV.U32 R4, RZ, RZ, R3 ;  /* 0x000000ffff047224 */ /* 0x000fe200078e0003 */
[----:B------:R-:W-:Y:S01]  /*0bb0*/  MOV R12, 0xbe0 ;  /* 0x00000be0000c7802 */ /* 0x000fe20000000f00 */
[----:B------:R-:W-:-:S07]  /*0bc0*/  IMAD.MOV.U32 R5, RZ, RZ, R0 ;  /* 0x000000ffff057224 */ /* 0x000fce00078e0000 */
[----:B-----5:R-:W-:Y:S05]  /*0bd0*/  CALL.REL.NOINC `($__internal_3_$__cuda_sm3x_div_rn_noftz_f32_slowpath) ;  /* 0x0000000800c07944 */ /* 0x020fea0003c00000 */
[----:B------:R-:W-:-:S07]  /*0be0*/  IMAD.MOV.U32 R13, RZ, RZ, R0 ;  /* 0x000000ffff0d7224 */ /* 0x000fce00078e0000 */
.L_x_28:
[----:B------:R-:W-:Y:S05]  /*0bf0*/  BSYNC.RECONVERGENT B0 ;  /* 0x0000000000007941 */ /* 0x000fea0003800200 */
.L_x_27:
[----:B------:R-:W0:Y:S01]  /*0c00*/  LDC R4, c[0x0][0x394] ;  /* 0x0000e500ff047b82 */ /* 0x000e220000000800 */
[----:B-----5:R-:W-:-:S04]  /*0c10*/  FMUL R13, R8, R13 ;  /* 0x0000000d080d7220 */ /* 0x020fc80000400000 */
[----:B------:R-:W-:Y:S01]  /*0c20*/  FFMA R10, R10, R11, R13 ;  /* 0x0000000b0a0a7223 */ /* 0x000fe2000000000d */
[----:B0-----:R-:W-:-:S05]  /*0c30*/  VIADD R0, R4, 0x1800000 ;  /* 0x0180000004007836 */ /* 0x001fca0000000000 */
[----:B------:R-:W-:-:S04]  /*0c40*/  LOP3.LUT R0, R0, 0x7f800000, RZ, 0xc0, !PT ;  /* 0x7f80000000007812 */ /* 0x000fc800078ec0ff */
[----:B------:R-:W-:-:S13]  /*0c50*/  ISETP.GT.U32.AND P0, PT, R0, 0x1ffffff, PT ;  /* 0x01ffffff0000780c */ /* 0x000fda0003f04070 */
[----:B------:R-:W-:Y:S05]  /*0c60*/  @P0 BRA `(.L_x_29) ;  /* 0x00000000000c0947 */ /* 0x000fea0003800000 */
[----:B------:R-:W-:-:S07]  /*0c70*/  MOV R4, 0xc90 ;  /* 0x00000c9000047802 */ /* 0x000fce0000000f00 */
[----:B------:R-:W-:Y:S05]  /*0c80*/  CALL.REL.NOINC `($__internal_2_$__cuda_sm20_rcp_rn_f32_slowpath) ;  /* 0x0000000400c87944 */ /* 0x000fea0003c00000 */
[----:B------:R-:W-:Y:S05]  /*0c90*/  BRA `(.L_x_30) ;  /* 0x0000000000107947 */ /* 0x000fea0003800000 */
.L_x_29:
[----:B------:R-:W0:Y:S02]  /*0ca0*/  MUFU.RCP R3, R4 ;  /* 0x0000000400037308 */ /* 0x000e240000001000 */
[----:B0-----:R-:W-:-:S04]  /*0cb0*/  FFMA R0, R3, R4, -1 ;  /* 0xbf80000003007423 */ /* 0x001fc80000000004 */
[----:B------:R-:W-:-:S04]  /*0cc0*/  FADD.FTZ R0, -R0, -RZ ;  /* 0x800000ff00007221 */ /* 0x000fc80000010100 */
[----:B------:R-:W-:-:S07]  /*0cd0*/  FFMA R3, R3, R0, R3 ;  /* 0x0000000003037223 */ /* 0x000fce0000000003 */
.L_x_30:
[----:B------:R-:W2:Y:S01]  /*0ce0*/  LDG.E R0, desc[UR4][R6.64] ;  /* 0x0000000406007981 */ /* 0x000ea2000c1e1900 */
[----:B------:R-:W0:Y:S01]  /*0cf0*/  LDC.64 R4, c[0x0][0x398] ;  /* 0x0000e600ff047b82 */ /* 0x000e220000000a00 */
[----:B------:R-:W2:Y:S01]  /*0d00*/  LDCU UR6, c[0x0][0x388] ;  /* 0x00007100ff0677ac */ /* 0x000ea20008000800 */
[----:B------:R-:W-:-:S04]  /*0d10*/  FADD R9, R28, R9 ;  /* 0x000000091c097221 */ /* 0x000fc80000000000 */
[----:B------:R-:W-:Y:S02]  /*0d20*/  FFMA R3, R9, R3, -R10 ;  /* 0x0000000309037223 */ /* 0x000fe4000000080a */
[----:B------:R-:W1:Y:S01]  /*0d30*/  LDC.64 R8, c[0x0][0x3b8] ;  /* 0x0000ee00ff087b82 */ /* 0x000e620000000a00 */
[----:B0-----:R-:W-:-:S04]  /*0d40*/  IMAD.WIDE R4, R2, 0x4, R4 ;  /* 0x0000000402047825 */ /* 0x001fc800078e0204 */
[----:B--2---:R-:W-:-:S05]  /*0d50*/  FFMA R11, R3, UR6, R0 ;  /* 0x00000006030b7c23 */ /* 0x004fca0008000000 */
[----:B------:R-:W-:Y:S04]  /*0d60*/  STG.E desc[UR4][R6.64], R11 ;  /* 0x0000000b06007986 */ /* 0x000fe8000c101904 */
[----:B------:R-:W2:Y:S01]  /*0d70*/  LDG.E R5, desc[UR4][R4.64] ;  /* 0x0000000404057981 */ /* 0x000ea2000c1e1900 */
[----:B-1----:R-:W-:-:S05]  /*0d80*/  IMAD.WIDE R2, R2, 0x4, R8 ;  /* 0x0000000402027825 */ /* 0x002fca00078e0208 */
[----:B--2---:R-:W-:Y:S01]  /*0d90*/  STG.E desc[UR4][R2.64], R5 ;  /* 0x0000000502007986 */ /* 0x004fe2000c101904 */
[----:B------:R-:W-:Y:S06]  /*0da0*/  BAR.SYNC.DEFER_BLOCKING 0x0 ;  /* 0x0000000000007b1d */ /* 0x000fec0000010000 */
[----:B------:R-:W-:Y:S05]  /*0db0*/  EXIT ;  /* 0x000000000000794d */ /* 0x000fea0003800000 */
        .weak           $__internal_1_$__cuda_sm20_div_rn_f64_full
        .type           $__internal_1_$__cuda_sm20_div_rn_f64_full,@function
        .size           $__internal_1_$__cuda_sm20_div_rn_f64_full,($__internal_2_$__cuda_sm20_rcp_rn_f32_slowpath - $__internal_1_$__cuda_sm20_div_rn_f64_full)
$__internal_1_$__cuda_sm20_div_rn_f64_full:
[C---:B------:R-:W-:Y:S01]  /*0dc0*/  FSETP.GEU.AND P0, PT, |R9|.reuse, 1.469367938527859385e-39, PT ;  /* 0x001000000900780b */ /* 0x040fe20003f0e200 */
[----:B------:R-:W-:Y:S01]  /*0dd0*/  IMAD.MOV.U32 R11, RZ, RZ, R15 ;  /* 0x000000ffff0b7224 */ /* 0x000fe200078e000f */
[C---:B------:R-:W-:Y:S01]  /*0de0*/  LOP3.LUT R20, R9.reuse, 0x800fffff, RZ, 0xc0, !PT ;  /* 0x800fffff09147812 */ /* 0x040fe200078ec0ff */
[----:B------:R-:W-:Y:S01]  /*0df0*/  IMAD.MOV.U32 R10, RZ, RZ, R12 ;  /* 0x000000ffff0a7224 */ /* 0x000fe200078e000c */
[----:B------:R-:W-:Y:S01]  /*0e00*/  LOP3.LUT R25, R9, 0x7ff00000, RZ, 0xc0, !PT ;  /* 0x7ff0000009197812 */ /* 0x000fe200078ec0ff */
[----:B------:R-:W-:Y:S01]  /*0e10*/  IMAD.MOV.U32 R12, RZ, RZ, 0x1 ;  /* 0x00000001ff0c7424 */ /* 0x000fe200078e00ff */
[----:B------:R-:W-:Y:S01]  /*0e20*/  LOP3.LUT R21, R20, 0x3ff00000, RZ, 0xfc, !PT ;  /* 0x3ff0000014157812 */ /* 0x000fe200078efcff */
[----:B------:R-:W-:Y:S01]  /*0e30*/  IMAD.MOV.U32 R23, RZ, RZ, 0x1ca00000 ;  /* 0x1ca00000ff177424 */ /* 0x000fe200078e00ff */
[----:B------:R-:W-:Y:S01]  /*0e40*/  MOV R20, R8 ;  /* 0x0000000800147202 */ /* 0x000fe20000000f00 */
[----:B------:R-:W-:Y:S01]  /*0e50*/  BSSY.RECONVERGENT B1, `(.L_x_31) ;  /* 0x0000050000017945 */ /* 0x000fe20003800200 */
[----:B------:R-:W-:-:S02]  /*0e60*/  FSETP.GEU.AND P2, PT, |R11|, 1.469367938527859385e-39, PT ;  /* 0x001000000b00780b */ /* 0x000fc40003f4e200 */
[----:B------:R-:W-:Y:S01]  /*0e70*/  LOP3.LUT R22, R11, 0x7ff00000, RZ, 0xc0, !PT ;  /* 0x7ff000000b167812 */ /* 0x000fe200078ec0ff */
[----:B------:R-:W-:-:S03]  /*0e80*/  @!P0 DMUL R20, R8, 8.98846567431157953865e+307 ;  /* 0x7fe0000008148828 */ /* 0x000fc60000000000 */
[----:B------:R-:W-:-:S03]  /*0e90*/  ISETP.GE.U32.AND P1, PT, R22, R25, PT ;  /* 0x000000191600720c */ /* 0x000fc60003f26070 */
[----:B------:R-:W0:Y:S04]  /*0ea0*/  MUFU.RCP64H R13, R21 ;  /* 0x00000015000d7308 */ /* 0x000e280000001800 */
[----:B------:R-:W-:Y:S02]  /*0eb0*/  @!P2 LOP3.LUT R15, R9, 0x7ff00000, RZ, 0xc0, !PT ;  /* 0x7ff00000090fa812 */ /* 0x000fe400078ec0ff */
[----:B------:R-:W-:Y:S02]  /*0ec0*/  @!P0 LOP3.LUT R25, R21, 0x7ff00000, RZ, 0xc0, !PT ;  /* 0x7ff0000015198812 */ /* 0x000fe400078ec0ff */
[----:B------:R-:W-:-:S04]  /*0ed0*/  @!P2 ISETP.GE.U32.AND P3, PT, R22, R15, PT ;  /* 0x0000000f1600a20c */ /* 0x000fc80003f66070 */
[----:B------:R-:W-:-:S04]  /*0ee0*/  @!P2 SEL R15, R23, 0x63400000, !P3 ;  /* 0x63400000170fa807 */ /* 0x000fc80005800000 */
[----:B------:R-:W-:Y:S01]  /*0ef0*/  @!P2 LOP3.LUT R18, R15, 0x80000000, R11, 0xf8, !PT ;  /* 0x800000000f12a812 */ /* 0x000fe200078ef80b */
[----:B0-----:R-:W-:-:S03]  /*0f00*/  DFMA R16, R12, -R20, 1 ;  /* 0x3ff000000c10742b */ /* 0x001fc60000000814 */
[----:B------:R-:W-:Y:S01]  /*0f10*/  @!P2 LOP3.LUT R19, R18, 0x100000, RZ, 0xfc, !PT ;  /* 0x001000001213a812 */ /* 0x000fe200078efcff */
[----:B------:R-:W-:-:S04]  /*0f20*/  @!P2 IMAD.MOV.U32 R18, RZ, RZ, RZ ;  /* 0x000000ffff12a224 */ /* 0x000fc800078e00ff */
[----:B------:R-:W-:-:S08]  /*0f30*/  DFMA R16, R16, R16, R16 ;  /* 0x000000101010722b */ /* 0x000fd00000000010 */
[----:B------:R-:W-:Y:S01]  /*0f40*/  DFMA R16, R12, R16, R12 ;  /* 0x000000100c10722b */ /* 0x000fe2000000000c */
[----:B------:R-:W-:Y:S01]  /*0f50*/  SEL R13, R23, 0x63400000, !P1 ;  /* 0x63400000170d7807 */ /* 0x000fe20004800000 */
[----:B------:R-:W-:-:S03]  /*0f60*/  IMAD.MOV.U32 R12, RZ, RZ, R10 ;  /* 0x000000ffff0c7224 */ /* 0x000fc600078e000a */
[----:B------:R-:W-:-:S03]  /*0f70*/  LOP3.LUT R13, R13, 0x800fffff, R11, 0xf8, !PT ;  /* 0x800fffff0d0d7812 */ /* 0x000fc600078ef80b */
[----:B------:R-:W-:-:S03]  /*0f80*/  DFMA R14, R16, -R20, 1 ;  /* 0x3ff00000100e742b */ /* 0x000fc60000000814 */
[----:B------:R-:W-:-:S05]  /*0f90*/  @!P2 DFMA R12, R12, 2, -R18 ;  /* 0x400000000c0ca82b */ /* 0x000fca0000000812 */
[----:B------:R-:W-:-:S08]  /*0fa0*/  DFMA R14, R16, R14, R16 ;  /* 0x0000000e100e722b */ /* 0x000fd00000000010 */
[----:B------:R-:W-:-:S08]  /*0fb0*/  DMUL R16, R14, R12 ;  /* 0x0000000c0e107228 */ /* 0x000fd00000000000 */
[----:B------:R-:W-:-:S08]  /*0fc0*/  DFMA R18, R16, -R20, R12 ;  /* 0x800000141012722b */ /* 0x000fd0000000000c */
[----:B------:R-:W-:Y:S01]  /*0fd0*/  DFMA R18, R14, R18, R16 ;  /* 0x000000120e12722b */ /* 0x000fe20000000010 */
[----:B------:R-:W-:Y:S01]  /*0fe0*/  IMAD.MOV.U32 R16, RZ, RZ, R22 ;  /* 0x000000ffff107224 */ /* 0x000fe200078e0016 */
[----:B------:R-:W-:Y:S01]  /*0ff0*/  @!P2 LOP3.LUT R16, R13, 0x7ff00000, RZ, 0xc0, !PT ;  /* 0x7ff000000d10a812 */ /* 0x000fe200078ec0ff */
[----:B------:R-:W-:-:S04]  /*1000*/  VIADD R15, R25, 0xffffffff ;  /* 0xffffffff190f7836 */ /* 0x000fc80000000000 */
[----:B------:R-:W-:-:S05]  /*1010*/  VIADD R14, R16, 0xffffffff ;  /* 0xffffffff100e7836 */ /* 0x000fca0000000000 */
[----:B------:R-:W-:-:S04]  /*1020*/  ISETP.GT.U32.AND P0, PT, R14, 0x7feffffe, PT ;  /* 0x7feffffe0e00780c */ /* 0x000fc80003f04070 */
[----:B------:R-:W-:-:S13]  /*1030*/  ISETP.GT.U32.OR P0, PT, R15, 0x7feffffe, P0 ;  /* 0x7feffffe0f00780c */ /* 0x000fda0000704470 */
[----:B------:R-:W-:Y:S05]  /*1040*/  @P0 BRA `(.L_x_32) ;  /* 0x00000000006c0947 */ /* 0x000fea0003800000 */
[----:B------:R-:W-:-:S04]  /*1050*/  LOP3.LUT R11, R9, 0x7ff00000, RZ, 0xc0, !PT ;  /* 0x7ff00000090b7812 */ /* 0x000fc800078ec0ff */
[CC--:B------:R-:W-:Y:S02]  /*1060*/  VIADDMNMX R10, R22.reuse, -R11.reuse, 0xb9600000, !PT ;  /* 0xb9600000160a7446 */ /* 0x0c0fe4000780090b */
[----:B------:R-:W-:Y:S02]  /*1070*/  ISETP.GE.U32.AND P0, PT, R22, R11, PT ;  /* 0x0000000b1600720c */ /* 0x000fe40003f06070 */
[----:B------:R-:W-:Y:S02]  /*1080*/  VIMNMX R10, PT, PT, R10, 0x46a00000, PT ;  /* 0x46a000000a0a7848 */ /* 0x000fe40003fe0100 */
[----:B------:R-:W-:-:S05]  /*1090*/  SEL R23, R23, 0x63400000, !P0 ;  /* 0x6340000017177807 */ /* 0x000fca0004000000 */
[----:B------:R-:W-:Y:S02]  /*10a0*/  IMAD.IADD R16, R10, 0x1, -R23 ;  /* 0x000000010a107824 */ /* 0x000fe400078e0a17 */
[----:B------:R-:W-:Y:S02]  /*10b0*/  IMAD.MOV.U32 R10, RZ, RZ, RZ ;  /* 0x000000ffff0a7224 */ /* 0x000fe400078e00ff */
[----:B------:R-:W-:-:S06]  /*10c0*/  VIADD R11, R16, 0x7fe00000 ;  /* 0x7fe00000100b7836 */ /* 0x000fcc0000000000 */
[----:B------:R-:W-:-:S10]  /*10d0*/  DMUL R14, R18, R10 ;  /* 0x0000000a120e7228 */ /* 0x000fd40000000000 */
[----:B------:R-:W-:-:S13]  /*10e0*/  FSETP.GTU.AND P0, PT, |R15|, 1.469367938527859385e-39, PT ;  /* 0x001000000f00780b */ /* 0x000fda0003f0c200 */
[----:B------:R-:W-:Y:S05]  /*10f0*/  @P0 BRA `(.L_x_33) ;  /* 0x0000000000940947 */ /* 0x000fea0003800000 */
[----:B------:R-:W-:Y:S01]  /*1100*/  DFMA R12, R18, -R20, R12 ;  /* 0x80000014120c722b */ /* 0x000fe2000000000c */
[----:B------:R-:W-:-:S09]  /*1110*/  IMAD.MOV.U32 R10, RZ, RZ, RZ ;  /* 0x000000ffff0a7224 */ /* 0x000fd200078e00ff */
[C---:B------:R-:W-:Y:S02]  /*1120*/  FSETP.NEU.AND P0, PT, R13.reuse, RZ, PT ;  /* 0x000000ff0d00720b */ /* 0x040fe40003f0d000 */
[----:B------:R-:W-:-:S04]  /*1130*/  LOP3.LUT R17, R13, 0x80000000, R9, 0x48, !PT ;  /* 0x800000000d117812 */ /* 0x000fc800078e4809 */
[----:B------:R-:W-:-:S07]  /*1140*/  LOP3.LUT R11, R17, R11, RZ, 0xfc, !PT ;  /* 0x0000000b110b7212 */ /* 0x000fce00078efcff */
[----:B------:R-:W-:Y:S05]  /*1150*/  @!P0 BRA `(.L_x_33) ;  /* 0x00000000007c8947 */ /* 0x000fea0003800000 */
[----:B------:R-:W-:Y:S01]  /*1160*/  IADD3 R9, PT, PT, -R16, RZ, RZ ;  /* 0x000000ff10097210 */ /* 0x000fe20007ffe1ff */
[----:B------:R-:W-:Y:S01]  /*1170*/  IMAD.MOV.U32 R8, RZ, RZ, RZ ;  /* 0x000000ffff087224 */ /* 0x000fe200078e00ff */
[----:B------:R-:W-:-:S05]  /*1180*/  DMUL.RP R10, R18, R10 ;  /* 0x0000000a120a7228 */ /* 0x000fca0000008000 */
[----:B------:R-:W-:-:S05]  /*1190*/  DFMA R8, R14, -R8, R18 ;  /* 0x800000080e08722b */ /* 0x000fca0000000012 */
[----:B------:R-:W-:Y:S02]  /*11a0*/  LOP3.LUT R17, R11, R17, RZ, 0x3c, !PT ;  /* 0x000000110b117212 */ /* 0x000fe400078e3cff */
[----:B------:R-:W-:-:S04]  /*11b0*/  IADD3 R8, PT, PT, -R16, -0x43300000, RZ ;  /* 0xbcd0000010087810 */ /* 0x000fc80007ffe1ff */
[----:B------:R-:W-:-:S04]  /*11c0*/  FSETP.NEU.AND P0, PT, |R9|, R8, PT ;  /* 0x000000080900720b */ /* 0x000fc80003f0d200 */
[----:B------:R-:W-:Y:S02]  /*11d0*/  FSEL R14, R10, R14, !P0 ;  /* 0x0000000e0a0e7208 */ /* 0x000fe40004000000 */
[----:B------:R-:W-:Y:S01]  /*11e0*/  FSEL R15, R17, R15, !P0 ;  /* 0x0000000f110f7208 */ /* 0x000fe20004000000 */
[----:B------:R-:W-:Y:S06]  /*11f0*/  BRA `(.L_x_33) ;  /* 0x0000000000547947 */ /* 0x000fec0003800000 */
.L_x_32:
[----:B------:R-:W-:-:S14]  /*1200*/  DSETP.NAN.AND P0, PT, R10, R10, PT ;  /* 0x0000000a0a00722a */ /* 0x000fdc0003f08000 */
[----:B------:R-:W-:Y:S05]  /*1210*/  @P0 BRA `(.L_x_34) ;  /* 0x0000000000440947 */ /* 0x000fea0003800000 */
[----:B------:R-:W-:-:S14]  /*1220*/  DSETP.NAN.AND P0, PT, R8, R8, PT ;  /* 0x000000080800722a */ /* 0x000fdc0003f08000 */
[----:B------:R-:W-:Y:S05]  /*1230*/  @P0 BRA `(.L_x_35) ;  /* 0x0000000000300947 */ /* 0x000fea0003800000 */
[----:B------:R-:W-:Y:S01]  /*1240*/  ISETP.NE.AND P0, PT, R16, R25, PT ;  /* 0x000000191000720c */ /* 0x000fe20003f05270 */
[----:B------:R-:W-:Y:S02]  /*1250*/  IMAD.MOV.U32 R14, RZ, RZ, 0x0 ;  /* 0x00000000ff0e7424 */ /* 0x000fe400078e00ff */
[----:B------:R-:W-:-:S10]  /*1260*/  IMAD.MOV.U32 R15, RZ, RZ, -0x80000 ;  /* 0xfff80000ff0f7424 */ /* 0x000fd400078e00ff */
[----:B------:R-:W-:Y:S05]  /*1270*/  @!P0 BRA `(.L_x_33) ;  /* 0x0000000000348947 */ /* 0x000fea0003800000 */
[----:B------:R-:W-:Y:S02]  /*1280*/  ISETP.NE.AND P0, PT, R16, 0x7ff00000, PT ;  /* 0x7ff000001000780c */ /* 0x000fe40003f05270 */
[----:B------:R-:W-:Y:S02]  /*1290*/  LOP3.LUT R15, R11, 0x80000000, R9, 0x48, !PT ;  /* 0x800000000b0f7812 */ /* 0x000fe400078e4809 */
[----:B------:R-:W-:-:S13]  /*12a0*/  ISETP.EQ.OR P0, PT, R25, RZ, !P0 ;  /* 0x000000ff1900720c */ /* 0x000fda0004702670 */
[----:B------:R-:W-:Y:S01]  /*12b0*/  @P0 LOP3.LUT R8, R15, 0x7ff00000, RZ, 0xfc, !PT ;  /* 0x7ff000000f080812 */ /* 0x000fe200078efcff */
[----:B------:R-:W-:Y:S02]  /*12c0*/  @!P0 IMAD.MOV.U32 R14, RZ, RZ, RZ ;  /* 0x000000ffff0e8224 */ /* 0x000fe400078e00ff */
[----:B------:R-:W-:Y:S02]  /*12d0*/  @P0 IMAD.MOV.U32 R14, RZ, RZ, RZ ;  /* 0x000000ffff0e0224 */ /* 0x000fe400078e00ff */
[----:B------:R-:W-:Y:S01]  /*12e0*/  @P0 IMAD.MOV.U32 R15, RZ, RZ, R8 ;  /* 0x000000ffff0f0224 */ /* 0x000fe200078e0008 */
[----:B------:R-:W-:Y:S06]  /*12f0*/  BRA `(.L_x_33) ;  /* 0x0000000000147947 */ /* 0x000fec0003800000 */
.L_x_35:
[----:B------:R-:W-:Y:S01]  /*1300*/  LOP3.LUT R15, R9, 0x80000, RZ, 0xfc, !PT ;  /* 0x00080000090f7812 */ /* 0x000fe200078efcff */
[----:B------:R-:W-:Y:S01]  /*1310*/  IMAD.MOV.U32 R14, RZ, RZ, R8 ;  /* 0x000000ffff0e7224 */ /* 0x000fe200078e0008 */
[----:B------:R-:W-:Y:S06]  /*1320*/  BRA `(.L_x_33) ;  /* 0x0000000000087947 */ /* 0x000fec0003800000 */
.L_x_34:
[----:B------:R-:W-:Y:S01]  /*1330*/  LOP3.LUT R15, R11, 0x80000, RZ, 0xfc, !PT ;  /* 0x000800000b0f7812 */ /* 0x000fe200078efcff */
[----:B------:R-:W-:-:S07]  /*1340*/  IMAD.MOV.U32 R14, RZ, RZ, R10 ;  /* 0x000000ffff0e7224 */ /* 0x000fce00078e000a */
.L_x_33:
[----:B------:R-:W-:Y:S05]  /*1350*/  BSYNC.RECONVERGENT B1 ;  /* 0x0000000000017941 */ /* 0x000fea0003800200 */
.L_x_31:
[----:B------:R-:W-:Y:S02]  /*1360*/  IMAD.MOV.U32 R8, RZ, RZ, R0 ;  /* 0x000000ffff087224 */ /* 0x000fe400078e0000 */
[----:B------:R-:W-:Y:S02]  /*1370*/  IMAD.MOV.U32 R9, RZ, RZ, 0x0 ;  /* 0x00000000ff097424 */ /* 0x000fe400078e00ff */
[----:B------:R-:W-:Y:S02]  /*1380*/  IMAD.MOV.U32 R10, RZ, RZ, R14 ;  /* 0x000000ffff0a7224 */ /* 0x000fe400078e000e */
[----:B------:R-:W-:Y:S01]  /*1390*/  IMAD.MOV.U32 R11, RZ, RZ, R15 ;  /* 0x000000ffff0b7224 */ /* 0x000fe200078e000f */
[----:B------:R-:W-:Y:S06]  /*13a0*/  RET.REL.NODEC R8 `(_Z9vorticityfffiifPfS_S_S_S_) ;  /* 0xffffffec08147950 */ /* 0x000fec0003c3ffff */
        .weak           $__internal_2_$__cuda_sm20_rcp_rn_f32_slowpath
        .type           $__internal_2_$__cuda_sm20_rcp_rn_f32_slowpath,@function
        .size           $__internal_2_$__cuda_sm20_rcp_rn_f32_slowpath,($__internal_3_$__cuda_sm3x_div_rn_noftz_f32_slowpath - $__internal_2_$__cuda_sm20_rcp_rn_f32_slowpath)
$__internal_2_$__cuda_sm20_rcp_rn_f32_slowpath:
[----:B------:R-:W0:Y:S02]  /*13b0*/  LDC R0, c[0x0][0x394] ;  /* 0x0000e500ff007b82 */ /* 0x000e240000000800 */
[----:B0-----:R-:W-:-:S04]  /*13c0*/  SHF.L.U32 R5, R0, 0x1, RZ ;  /* 0x0000000100057819 */ /* 0x001fc800000006ff */
[----:B------:R-:W-:-:S04]  /*13d0*/  SHF.R.U32.HI R3, RZ, 0x18, R5 ;  /* 0x00000018ff037819 */ /* 0x000fc80000011605 */
[----:B------:R-:W-:-:S13]  /*13e0*/  ISETP.NE.U32.AND P0, PT, R3, RZ, PT ;  /* 0x000000ff0300720c */ /* 0x000fda0003f05070 */
[----:B------:R-:W-:Y:S05]  /*13f0*/  @P0 BRA `(.L_x_36) ;  /* 0x0000000000280947 */ /* 0x000fea0003800000 */
[----:B------:R-:W-:-:S13]  /*1400*/  ISETP.NE.AND P0, PT, R5, RZ, PT ;  /* 0x000000ff0500720c */ /* 0x000fda0003f05270 */
[----:B------:R0:W1:Y:S01]  /*1410*/  @!P0 MUFU.RCP R3, R0 ;  /* 0x0000000000038308 */ /* 0x0000620000001000 */
[----:B------:R-:W-:Y:S05]  /*1420*/  @!P0 BRA `(.L_x_37) ;  /* 0x0000000000a48947 */ /* 0x000fea0003800000 */
[----:B------:R-:W-:-:S04]  /*1430*/  FFMA R5, R0, 1.84467440737095516160e+19, RZ ;  /* 0x5f80000000057823 */ /* 0x000fc800000000ff */
[----:B0-----:R-:W1:Y:S02]  /*1440*/  MUFU.RCP R0, R5 ;  /* 0x0000000500007308 */ /* 0x001e640000001000 */
[----:B-1----:R-:W-:-:S04]  /*1450*/  FFMA R3, R5, R0, -1 ;  /* 0xbf80000005037423 */ /* 0x002fc80000000000 */
[----:B------:R-:W-:-:S04]  /*1460*/  FADD.FTZ R3, -R3, -RZ ;  /* 0x800000ff03037221 */ /* 0x000fc80000010100 */
[----:B------:R-:W-:-:S04]  /*1470*/  FFMA R0, R0, R3, R0 ;  /* 0x0000000300007223 */ /* 0x000fc80000000000 */
[----:B------:R-:W-:Y:S01]  /*1480*/  FFMA R3, R0, 1.84467440737095516160e+19, RZ ;  /* 0x5f80000000037823 */ /* 0x000fe200000000ff */
[----:B------:R-:W-:Y:S06]  /*1490*/  BRA `(.L_x_37) ;  /* 0x0000000000887947 */ /* 0x000fec0003800000 */
.L_x_36:
[----:B------:R-:W-:-:S05]  /*14a0*/  VIADD R5, R3, 0xffffff03 ;  /* 0xffffff0303057836 */ /* 0x000fca0000000000 */
[----:B------:R-:W-:-:S13]  /*14b0*/  ISETP.GT.U32.AND P0, PT, R5, 0x1, PT ;  /* 0x000000010500780c */ /* 0x000fda0003f04070 */
[----:B------:R-:W-:Y:S05]  /*14c0*/  @P0 BRA `(.L_x_38) ;  /* 0x0000000000780947 */ /* 0x000fea0003800000 */
[----:B------:R-:W-:Y:S01]  /*14d0*/  LOP3.LUT R8, R0, 0x7fffff, RZ, 0xc0, !PT ;  /* 0x007fffff00087812 */ /* 0x000fe200078ec0ff */
[----:B------:R-:W-:Y:S02]  /*14e0*/  IMAD.MOV.U32 R14, RZ, RZ, 0x3 ;  /* 0x00000003ff0e7424 */ /* 0x000fe400078e00ff */
[----:B------:R-:W-:Y:S01]  /*14f0*/  VIADD R3, R3, 0xffffff04 ;  /* 0xffffff0403037836 */ /* 0x000fe20000000000 */
[----:B------:R-:W-:Y:S02]  /*1500*/  LOP3.LUT R8, R8, 0x3f800000, RZ, 0xfc, !PT ;  /* 0x3f80000008087812 */ /* 0x000fe400078efcff */
[----:B------:R-:W-:Y:S02]  /*1510*/  SHF.L.U32 R15, R14, R5, RZ ;  /* 0x000000050e0f7219 */ /* 0x000fe400000006ff */
[----:B------:R-:W0:Y:S02]  /*1520*/  MUFU.RCP R11, R8 ;  /* 0x00000008000b7308 */ /* 0x000e240000001000 */
[----:B0-----:R-:W-:-:S04]  /*1530*/  FFMA R12, R8, R11, -1 ;  /* 0xbf800000080c7423 */ /* 0x001fc8000000000b */
[----:B------:R-:W-:-:S04]  /*1540*/  FADD.FTZ R12, -R12, -RZ ;  /* 0x800000ff0c0c7221 */ /* 0x000fc80000010100 */
[CCC-:B------:R-:W-:Y:S01]  /*1550*/  FFMA.RM R13, R11.reuse, R12.reuse, R11.reuse ;  /* 0x0000000c0b0d7223 */ /* 0x1c0fe2000000400b */
[----:B------:R-:W-:-:S04]  /*1560*/  FFMA.RP R12, R11, R12, R11 ;  /* 0x0000000c0b0c7223 */ /* 0x000fc8000000800b */
[C---:B------:R-:W-:Y:S02]  /*1570*/  LOP3.LUT R11, R13.reuse, 0x7fffff, RZ, 0xc0, !PT ;  /* 0x007fffff0d0b7812 */ /* 0x040fe400078ec0ff */
[----:B------:R-:W-:Y:S02]  /*1580*/  FSETP.NEU.FTZ.AND P0, PT, R13, R12, PT ;  /* 0x0000000c0d00720b */ /* 0x000fe40003f1d000 */
[----:B------:R-:W-:Y:S02]  /*1590*/  LOP3.LUT R12, R11, 0x800000, RZ, 0xfc, !PT ;  /* 0x008000000b0c7812 */ /* 0x000fe400078efcff */
[----:B------:R-:W-:Y:S02]  /*15a0*/  SEL R11, RZ, 0xffffffff, !P0 ;  /* 0xffffffffff0b7807 */ /* 0x000fe40004000000 */
[----:B------:R-:W-:Y:S02]  /*15b0*/  LOP3.LUT R8, R15, R12, RZ, 0xc0, !PT ;  /* 0x0000000c0f087212 */ /* 0x000fe400078ec0ff */
[----:B------:R-:W-:Y:S01]  /*15c0*/  SHF.R.U32.HI R3, RZ, R3, R12 ;  /* 0x00000003ff037219 */ /* 0x000fe2000001160c */
[----:B------:R-:W-:Y:S01]  /*15d0*/  IMAD.MOV R11, RZ, RZ, -R11 ;  /* 0x000000ffff0b7224 */ /* 0x000fe200078e0a0b */
[----:B------:R-:W-:-:S04]  /*15e0*/  SHF.R.U32.HI R8, RZ, R5, R8 ;  /* 0x00000005ff087219 */ /* 0x000fc80000011608 */
[----:B------:R-:W-:Y:S02]  /*15f0*/  LOP3.LUT P1, RZ, R11, R5, R12, 0xf8, !PT ;  /* 0x000000050bff7212 */ /* 0x000fe4000782f80c */
[C---:B------:R-:W-:Y:S02]  /*1600*/  LOP3.LUT P0, RZ, R8.reuse, 0x1, RZ, 0xc0, !PT ;  /* 0x0000000108ff7812 */ /* 0x040fe4000780c0ff */
[----:B------:R-:W-:-:S04]  /*1610*/  LOP3.LUT P2, RZ, R8, 0x2, RZ, 0xc0, !PT ;  /* 0x0000000208ff7812 */ /* 0x000fc8000784c0ff */
[----:B------:R-:W-:Y:S02]  /*1620*/  PLOP3.LUT P0, PT, P0, P1, P2, 0xe0, 0x0 ;  /* 0x000000000000781c */ /* 0x000fe40000703c20 */
[----:B------:R-:W-:Y:S02]  /*1630*/  LOP3.LUT P1, RZ, R0, 0x7fffff, RZ, 0xc0, !PT ;  /* 0x007fffff00ff7812 */ /* 0x000fe4000782c0ff */
[----:B------:R-:W-:-:S05]  /*1640*/  SEL R5, RZ, 0x1, !P0 ;  /* 0x00000001ff057807 */ /* 0x000fca0004000000 */
[----:B------:R-:W-:-:S05]  /*1650*/  IMAD.MOV R5, RZ, RZ, -R5 ;  /* 0x000000ffff057224 */ /* 0x000fca00078e0a05 */
[----:B------:R-:W-:-:S13]  /*1660*/  ISETP.GE.AND P0, PT, R5, RZ, PT ;  /* 0x000000ff0500720c */ /* 0x000fda0003f06270 */
[----:B------:R-:W-:-:S04]  /*1670*/  @!P0 VIADD R3, R3, 0x1 ;  /* 0x0000000103038836 */ /* 0x000fc80000000000 */
[----:B------:R-:W-:-:S05]  /*1680*/  @!P1 IMAD.SHL.U32 R3, R3, 0x2, RZ ;  /* 0x0000000203039824 */ /* 0x000fca00078e00ff */
[----:B------:R-:W-:Y:S01]  /*1690*/  LOP3.LUT R3, R3, 0x80000000, R0, 0xf8, !PT ;  /* 0x8000000003037812 */ /* 0x000fe200078ef800 */
[----:B------:R-:W-:Y:S06]  /*16a0*/  BRA `(.L_x_37) ;  /* 0x0000000000047947 */ /* 0x000fec0003800000 */
.L_x_38:
[----:B------:R2:W3:Y:S02]  /*16b0*/  MUFU.RCP R3, R0 ;  /* 0x0000000000037308 */ /* 0x0004e40000001000 */
.L_x_37:
[----:B------:R-:W-:-:S04]  /*16c0*/  IMAD.MOV.U32 R5, RZ, RZ, 0x0 ;  /* 0x00000000ff057424 */ /* 0x000fc800078e00ff */
[----:B0123--:R-:W-:Y:S05]  /*16d0*/  RET.REL.NODEC R4 `(_Z9vorticityfffiifPfS_S_S_S_) ;  /* 0xffffffe804487950 */ /* 0x00ffea0003c3ffff */
        .weak           $__internal_3_$__cuda_sm3x_div_rn_noftz_f32_slowpath
        .type           $__internal_3_$__cuda_sm3x_div_rn_noftz_f32_slowpath,@function
        .size           $__internal_3_$__cuda_sm3x_div_rn_noftz_f32_slowpath,($_Z9vorticityfffiifPfS_S_S_S_$__internal_accurate_pow - $__internal_3_$__cuda_sm3x_div_rn_noftz_f32_slowpath)
$__internal_3_$__cuda_sm3x_div_rn_noftz_f32_slowpath:
        /* <DEDUP_REMOVED lines=29> */
[----:B------:R-:W-:Y:S01]  /*18b0*/  @P0 IMAD.MOV.U32 R13, RZ, RZ, RZ ;  /* 0x000000ffff0d0224 */ /* 0x000fe200078e00ff */
[----:B------:R-:W-:Y:S01]  /*18c0*/  @!P0 MOV R13, 0xffffffc0 ;  /* 0xffffffc0000d8802 */ /* 0x000fe20000000f00 */
[----:B------:R-:W-:Y:S01]  /*18d0*/  @!P0 FFMA R4, R4, 1.84467440737095516160e+19, RZ ;  /* 0x5f80000004048823 */ /* 0x000fe200000000ff */
[----:B------:R-:W-:-:S03]  /*18e0*/  @!P1 FFMA R5, R5, 1.84467440737095516160e+19, RZ ;  /* 0x5f80000005059823 */ /* 0x000fc600000000ff */
[----:B------:R-:W-:-:S07]  /*18f0*/  @!P1 VIADD R13, R13, 0x40 ;  /* 0x000000400d0d9836 */ /* 0x000fce0000000000 */
.L_x_40:
[----:B------:R-:W-:Y:S01]  /*1900*/  LEA R0, R14, 0xc0800000, 0x17 ;  /* 0xc08000000e007811 */ /* 0x000fe200078eb8ff */
[----:B------:R-:W-:Y:S01]  /*1910*/  VIADD R15, R15, 0xffffff81 ;  /* 0xffffff810f0f7836 */ /* 0x000fe20000000000 */
[----:B------:R-:W-:Y:S03]  /*1920*/  BSSY.RECONVERGENT B2, `(.L_x_45) ;  /* 0x0000035000027945 */ /* 0x000fe60003800200 */
[----:B------:R-:W-:Y:S01]  /*1930*/  IMAD.IADD R16, R5, 0x1, -R0 ;  /* 0x0000000105107824 */ /* 0x000fe200078e0a00 */
[C---:B------:R-:W-:Y:S01]  /*1940*/  IADD3 R14, PT, PT, R15.reuse, 0x7f, -R14 ;  /* 0x0000007f0f0e7810 */ /* 0x040fe20007ffe80e */
[----:B------:R-:W-:Y:S02]  /*1950*/  IMAD R0, R15, -0x800000, R4 ;  /* 0xff8000000f007824 */ /* 0x000fe400078e0204 */
[----:B------:R-:W0:Y:S01]  /*1960*/  MUFU.RCP R5, R16 ;  /* 0x0000001000057308 */ /* 0x000e220000001000 */
[----:B------:R-:W-:Y:S01]  /*1970*/  FADD.FTZ R17, -R16, -RZ ;  /* 0x800000ff10117221 */ /* 0x000fe20000010100 */
[----:B------:R-:W-:-:S03]  /*1980*/  IMAD.IADD R13, R14, 0x1, R13 ;  /* 0x000000010e0d7824 */ /* 0x000fc600078e020d */
[----:B0-----:R-:W-:-:S04]  /*1990*/  FFMA R18, R5, R17, 1 ;  /* 0x3f80000005127423 */ /* 0x001fc80000000011 */
[----:B------:R-:W-:-:S04]  /*19a0*/  FFMA R5, R5, R18, R5 ;  /* 0x0000001205057223 */ /* 0x000fc80000000005 */
[----:B------:R-:W-:-:S04]  /*19b0*/  FFMA R4, R0, R5, RZ ;  /* 0x0000000500047223 */ /* 0x000fc800000000ff */
[----:B------:R-:W-:-:S04]  /*19c0*/  FFMA R18, R17, R4, R0 ;  /* 0x0000000411127223 */ /* 0x000fc80000000000 */
[----:B------:R-:W-:-:S04]  /*19d0*/  FFMA R18, R5, R18, R4 ;  /* 0x0000001205127223 */ /* 0x000fc80000000004 */
[----:B------:R-:W-:-:S04]  /*19e0*/  FFMA R17, R17, R18, R0 ;  /* 0x0000001211117223 */ /* 0x000fc80000000000 */
        /* <DEDUP_REMOVED lines=14> */
[-CC-:B------:R-:W-:Y:S01]  /*1ad0*/  FFMA.RZ R4, R5, R17.reuse, R18.reuse ;  /* 0x0000001105047223 */ /* 0x180fe2000000c012 */
[C---:B------:R-:W-:Y:S01]  /*1ae0*/  VIADD R14, R15.reuse, 0x20 ;  /* 0x000000200f0e7836 */ /* 0x040fe20000000000 */
[C---:B------:R-:W-:Y:S02]  /*1af0*/  ISETP.NE.AND P2, PT, R15.reuse, RZ, PT ;  /* 0x000000ff0f00720c */ /* 0x040fe40003f45270 */
[----:B------:R-:W-:Y:S01]  /*1b00*/  ISETP.NE.AND P1, PT, R15, RZ, PT ;  /* 0x000000ff0f00720c */ /* 0x000fe20003f25270 */
[----:B------:R-:W-:Y:S01]  /*1b10*/  IMAD.MOV R15, RZ, RZ, -R15 ;  /* 0x000000ffff0f7224 */ /* 0x000fe200078e0a0f */
[----:B------:R-:W-:Y:S01]  /*1b20*/  LOP3.LUT R13, R4, 0x7fffff, RZ, 0xc0, !PT ;  /* 0x007fffff040d7812 */ /* 0x000fe200078ec0ff */
[CCC-:B------:R-:W-:Y:S01]  /*1b30*/  FFMA.RP R4, R5.reuse, R17.reuse, R18.reuse ;  /* 0x0000001105047223 */ /* 0x1c0fe20000008012 */
[----:B------:R-:W-:Y:S02]  /*1b40*/  FFMA.RM R5, R5, R17, R18 ;  /* 0x0000001105057223 */ /* 0x000fe40000004012 */
[----:B------:R-:W-:-:S03]  /*1b50*/  LOP3.LUT R13, R13, 0x800000, RZ, 0xfc, !PT ;  /* 0x008000000d0d7812 */ /* 0x000fc600078efcff */
        /* <DEDUP_REMOVED lines=13> */
.L_x_47:
[----:B------:R-:W-:-:S04]  /*1c30*/  LOP3.LUT R0, R0, 0x80000000, RZ, 0xc0, !PT ;  /* 0x8000000000007812 */ /* 0x000fc800078ec0ff */
[----:B------:R-:W-:Y:S01]  /*1c40*/  LOP3.LUT R0, R0, 0x7f800000, RZ, 0xfc, !PT ;  /* 0x7f80000000007812 */ /* 0x000fe200078efcff */
[----:B------:R-:W-:Y:S06]  /*1c50*/  BRA `(.L_x_48) ;  /* 0x0000000000047947 */ /* 0x000fec0003800000 */
.L_x_46:
[----:B------:R-:W-:-:S07]  /*1c60*/  IMAD R0, R13, 0x800000, R0 ;  /* 0x008000000d007824 */ /* 0x000fce00078e0200 */
.L_x_48:
[----:B------:R-:W-:Y:S05]  /*1c70*/  BSYNC.RECONVERGENT B2 ;  /* 0x0000000000027941 */ /* 0x000fea0003800200 */
.L_x_45:
[----:B------:R-:W-:Y:S05]  /*1c80*/  BRA `(.L_x_49) ;  /* 0x0000000000207947 */ /* 0x000fea0003800000 */
.L_x_44:
[----:B------:R-:W-:-:S04]  /*1c90*/  LOP3.LUT R0, R5, 0x80000000, R4, 0x48, !PT ;  /* 0x8000000005007812 */ /* 0x000fc800078e4804 */
[----:B------:R-:W-:Y:S01]  /*1ca0*/  LOP3.LUT R0, R0, 0x7f800000, RZ, 0xfc, !PT ;  /* 0x7f80000000007812 */ /* 0x000fe200078efcff */
[----:B------:R-:W-:Y:S06]  /*1cb0*/  BRA `(.L_x_49) ;  /* 0x0000000000147947 */ /* 0x000fec0003800000 */
.L_x_43:
[----:B------:R-:W-:Y:S01]  /*1cc0*/  LOP3.LUT R0, R5, 0x80000000, R4, 0x48, !PT ;  /* 0x8000000005007812 */ /* 0x000fe200078e4804 */
[----:B------:R-:W-:Y:S06]  /*1cd0*/  BRA `(.L_x_49) ;  /* 0x00000000000c7947 */ /* 0x000fec0003800000 */
.L_x_42:
[----:B------:R-:W0:Y:S01]  /*1ce0*/  MUFU.RSQ R0, -QNAN ;  /* 0xffc0000000007908 */ /* 0x000e220000001400 */
[----:B------:R-:W-:Y:S05]  /*1cf0*/  BRA `(.L_x_49) ;  /* 0x0000000000047947 */ /* 0x000fea0003800000 */
.L_x_41:
[----:B------:R-:W-:-:S07]  /*1d00*/  FADD.FTZ R0, R4, R5 ;  /* 0x0000000504007221 */ /* 0x000fce0000010000 */
.L_x_49:
[----:B------:R-:W-:Y:S05]  /*1d10*/  BSYNC.RECONVERGENT B1 ;  /* 0x0000000000017941 */ /* 0x000fea0003800200 */
.L_x_39:
[----:B------:R-:W-:-:S04]  /*1d20*/  IMAD.MOV.U32 R13, RZ, RZ, 0x0 ;  /* 0x00000000ff0d7424 */ /* 0x000fc800078e00ff */
[----:B0-----:R-:W-:Y:S05]  /*1d30*/  RET.REL.NODEC R12 `(_Z9vorticityfffiifPfS_S_S_S_) ;  /* 0xffffffe00cb07950 */ /* 0x001fea0003c3ffff */
        .type           $_Z9vorticityfffiifPfS_S_S_S_$__internal_accurate_pow,@function
        .size           $_Z9vorticityfffiifPfS_S_S_S_$__internal_accurate_pow,(.L_x_93 - $_Z9vorticityfffiifPfS_S_S_S_$__internal_accurate_pow)
$_Z9vorticityfffiifPfS_S_S_S_$__internal_accurate_pow:
[----:B------:R-:W-:Y:S01]  /*1d40*/  ISETP.GT.U32.AND P0, PT, R29, 0xfffff, PT ;  /* 0x000fffff1d00780c */ /* 0x000fe20003f04070 */
[----:B------:R-:W-:Y:S01]  /*1d50*/  IMAD.MOV.U32 R10, RZ, RZ, R12 ;  /* 0x000000ffff0a7224 */ /* 0x000fe200078e000c */
[----:B------:R-:W-:Y:S01]  /*1d60*/  MOV R11, R29 ;  /* 0x0000001d000b7202 */ /* 0x000fe20000000f00 */
[----:B------:R-:W-:Y:S01]  /*1d70*/  IMAD.MOV.U32 R14, RZ, RZ, 0x41ad3b5a ;  /* 0x41ad3b5aff0e7424 */ /* 0x000fe200078e00ff */
[----:B------:R-:W-:Y:S01]  /*1d80*/  UMOV UR6, 0x7d2cafe2 ;  /* 0x7d2cafe200067882 */ /* 0x000fe20000000000 */
[----:B------:R-:W-:Y:S01]  /*1d90*/  IMAD.MOV.U32 R15, RZ, RZ, 0x3ed0f5d2 ;  /* 0x3ed0f5d2ff0f7424 */ /* 0x000fe200078e00ff */
[----:B------:R-:W-:Y:S01]  /*1da0*/  UMOV UR7, 0x3eb0f5ff ;  /* 0x3eb0f5ff00077882 */ /* 0x000fe20000000000 */
[----:B------:R-:W-:Y:S01]  /*1db0*/  UMOV UR8, 0x3b39803f ;  /* 0x3b39803f00087882 */ /* 0x000fe20000000000 */
[----:B------:R-:W-:-:S05]  /*1dc0*/  UMOV UR9, 0x3c7abc9e ;  /* 0x3c7abc9e00097882 */ /* 0x000fca0000000000 */
[----:B------:R-:W-:Y:S01]  /*1dd0*/  @!P0 DMUL R20, R10, 1.80143985094819840000e+16 ;  /* 0x435000000a148828 */ /* 0x000fe20000000000 */
[--C-:B------:R-:W-:Y:S01]  /*1de0*/  IMAD.MOV.U32 R10, RZ, RZ, R29.reuse ;  /* 0x000000ffff0a7224 */ /* 0x100fe200078e001d */
[----:B------:R-:W-:-:S08]  /*1df0*/  SHF.R.U32.HI R29, RZ, 0x14, R29 ;  /* 0x00000014ff1d7819 */ /* 0x000fd0000001161d */
[----:B------:R-:W-:Y:S01]  /*1e00*/  @!P0 IMAD.MOV.U32 R10, RZ, RZ, R21 ;  /* 0x000000ffff0a8224 */ /* 0x000fe200078e0015 */
[----:B------:R-:W-:Y:S01]  /*1e10*/  @!P0 LEA.HI R29, R21, 0xffffffca, RZ, 0xc ;  /* 0xffffffca151d8811 */ /* 0x000fe200078f60ff */
[----:B------:R-:W-:-:S03]  /*1e20*/  @!P0 IMAD.MOV.U32 R12, RZ, RZ, R20 ;  /* 0x000000ffff0c8224 */ /* 0x000fc600078e0014 */
[----:B------:R-:W-:-:S04]  /*1e30*/  LOP3.LUT R10, R10, 0x800fffff, RZ, 0xc0, !PT ;  /* 0x800fffff0a0a7812 */ /* 0x000fc800078ec0ff */
[----:B------:R-:W-:Y:S01]  /*1e40*/  LOP3.LUT R13, R10, 0x3ff00000, RZ, 0xfc, !PT ;  /* 0x3ff000000a0d7812 */ /* 0x000fe200078efcff */
[----:B------:R-:W-:-:S03]  /*1e50*/  IMAD.MOV.U32 R10, RZ, RZ, RZ ;  /* 0x000000ffff0a7224 */ /* 0x000fc600078e00ff */
[----:B------:R-:W-:-:S13]  /*1e60*/  ISETP.GE.U32.AND P1, PT, R13, 0x3ff6a09f, PT ;  /* 0x3ff6a09f0d00780c */ /* 0x000fda0003f26070 */
[----:B------:R-:W-:-:S04]  /*1e70*/  @P1 VIADD R11, R13, 0xfff00000 ;  /* 0xfff000000d0b1836 */ /* 0x000fc80000000000 */
[----:B------:R-:W-:-:S06]  /*1e80*/  @P1 IMAD.MOV.U32 R13, RZ, RZ, R11 ;  /* 0x000000ffff0d1224 */ /* 0x000fcc00078e000b */
[C---:B------:R-:W-:Y:S02]  /*1e90*/  DADD R18, R12.reuse, 1 ;  /* 0x3ff000000c127429 */ /* 0x040fe40000000000 */
[----:B------:R-:W-:-:S04]  /*1ea0*/  DADD R12, R12, -1 ;  /* 0xbff000000c0c7429 */ /* 0x000fc80000000000 */
[----:B------:R-:W0:Y:S02]  /*1eb0*/  MUFU.RCP64H R11, R19 ;  /* 0x00000013000b7308 */ /* 0x000e240000001800 */
[----:B0-----:R-:W-:-:S08]  /*1ec0*/  DFMA R16, -R18, R10, 1 ;  /* 0x3ff000001210742b */ /* 0x001fd0000000010a */
[----:B------:R-:W-:-:S08]  /*1ed0*/  DFMA R16, R16, R16, R16 ;  /* 0x000000101010722b */ /* 0x000fd00000000010 */
[----:B------:R-:W-:-:S08]  /*1ee0*/  DFMA R16, R10, R16, R10 ;  /* 0x000000100a10722b */ /* 0x000fd0000000000a */
[----:B------:R-:W-:-:S08]  /*1ef0*/  DMUL R10, R12, R16 ;  /* 0x000000100c0a7228 */ /* 0x000fd00000000000 */
[----:B------:R-:W-:-:S08]  /*1f00*/  DFMA R10, R12, R16, R10 ;  /* 0x000000100c0a722b */ /* 0x000fd0000000000a */
[----:B------:R-:W-:-:S08]  /*1f10*/  DMUL R22, R10, R10 ;  /* 0x0000000a0a167228 */ /* 0x000fd00000000000 */
[----:B------:R-:W-:Y:S01]  /*1f20*/  DFMA R14, R22, UR6, R14 ;  /* 0x00000006160e7c2b */ /* 0x000fe2000800000e */
[----:B------:R-:W-:Y:S01]  /*1f30*/  UMOV UR6, 0x75488a3f ;  /* 0x75488a3f00067882 */ /* 0x000fe20000000000 */
[----:B------:R-:W-:-:S06]  /*1f40*/  UMOV UR7, 0x3ef3b20a ;  /* 0x3ef3b20a00077882 */ /* 0x000fcc0000000000 */
[----:B------:R-:W-:Y:S01]  /*1f50*/  DFMA R18, R22, R14, UR6 ;  /* 0x0000000616127e2b */ /* 0x000fe2000800000e */
[----:B------:R-:W-:Y:S01]  /*1f60*/  UMOV UR6, 0xe4faecd5 ;  /* 0xe4faecd500067882 */ /* 0x000fe20000000000 */
[----:B------:R-:W-:Y:S01]  /*1f70*/  UMOV UR7, 0x3f1745cd ;  /* 0x3f1745cd00077882 */ /* 0x000fe20000000000 */
[----:B------:R-:W-:-:S05]  /*1f80*/  DADD R14, R12, -R10 ;  /* 0x000000000c0e7229 */ /* 0x000fca000000080a */
[----:B------:R-:W-:Y:S01]  /*1f90*/  DFMA R18, R22, R18, UR6 ;  /* 0x0000000616127e2b */ /* 0x000fe20008000012 */
[----:B------:R-:W-:Y:S01]  /*1fa0*/  UMOV UR6, 0x258a578b ;  /* 0x258a578b00067882 */ /* 0x000fe20000000000 */
[----:B------:R-:W-:Y:S01]  /*1fb0*/  UMOV UR7, 0x3f3c71c7 ;  /* 0x3f3c71c700077882 */ /* 0x000fe20000000000 */
[----:B------:R-:W-:-:S05]  /*1fc0*/  DADD R14, R14, R14 ;  /* 0x000000000e0e7229 */ /* 0x000fca000000000e */
[----:B------:R-:W-:Y:S01]  /*1fd0*/  DFMA R18, R22, R18, UR6 ;  /* 0x0000000616127e2b */ /* 0x000fe20008000012 */
[----:B------:R-:W-:Y:S01]  /*1fe0*/  UMOV UR6, 0x9242b910 ;  /* 0x9242b91000067882 */ /* 0x000fe20000000000 */
[----:B------:R-:W-:Y:S01]  /*1ff0*/  UMOV UR7, 0x3f624924 ;  /* 0x3f62492400077882 */ /* 0x000fe20000000000 */
[----:B------:R-:W-:-:S05]  /*2000*/  DFMA R14, R12, -R10, R14 ;  /* 0x8000000a0c0e722b */ /* 0x000fca000000000e */
[----:B------:R-:W-:Y:S01]  /*2010*/  DFMA R18, R22, R18, UR6 ;  /* 0x0000000616127e2b */ /* 0x000fe20008000012 */
[----:B------:R-:W-:Y:S01]  /*2020*/  UMOV UR6, 0x99999dfb ;  /* 0x99999dfb00067882 */ /* 0x000fe20000000000 */
[----:B------:R-:W-:Y:S01]  /*2030*/  UMOV UR7, 0x3f899999 ;  /* 0x3f89999900077882 */ /* 0x000fe20000000000 */
[----:B------:R-:W-:-:S05]  /*2040*/  DMUL R14, R16, R14 ;  /* 0x0000000e100e7228 */ /* 0x000fca0000000000 */
[----:B------:R-:W-:Y:S01]  /*2050*/  DFMA R18, R22, R18, UR6 ;  /* 0x0000000616127e2b */ /* 0x000fe20008000012 */
[----:B------:R-:W-:Y:S01]  /*2060*/  UMOV UR6, 0x55555555 ;  /* 0x5555555500067882 */ /* 0x000fe20000000000 */
[----:B------:R-:W-:-:S03]  /*2070*/  UMOV UR7, 0x3fb55555 ;  /* 0x3fb5555500077882 */ /* 0x000fc60000000000 */
[----:B------:R-:W-:Y:S02]  /*2080*/  VIADD R21, R15, 0x100000 ;  /* 0x001000000f157836 */ /* 0x000fe40000000000 */
[----:B------:R-:W-:Y:S01]  /*2090*/  IMAD.MOV.U32 R20, RZ, RZ, R14 ;  /* 0x000000ffff147224 */ /* 0x000fe200078e000e */
[----:B------:R-:W-:-:S08]  /*20a0*/  DFMA R12, R22, R18, UR6 ;  /* 0x00000006160c7e2b */ /* 0x000fd00008000012 */
[----:B------:R-:W-:Y:S01]  /*20b0*/  DADD R16, -R12, UR6 ;  /* 0x000000060c107e29 */ /* 0x000fe20008000100 */
[----:B------:R-:W-:Y:S01]  /*20c0*/  UMOV UR6, 0xb9e7b0 ;  /* 0x00b9e7b000067882 */ /* 0x000fe20000000000 */
[----:B------:R-:W-:-:S06]  /*20d0*/  UMOV UR7, 0x3c46a4cb ;  /* 0x3c46a4cb00077882 */ /* 0x000fcc0000000000 */
[----:B------:R-:W-:Y:S02]  /*20e0*/  DFMA R16, R22, R18, R16 ;  /* 0x000000121610722b */ /* 0x000fe40000000010 */
[----:B------:R-:W-:-:S06]  /*20f0*/  DMUL R18, R10, R10 ;  /* 0x0000000a0a127228 */ /* 0x000fcc0000000000 */
[----:B------:R-:W-:Y:S01]  /*2100*/  DADD R16, R16, -UR6 ;  /* 0x8000000610107e29 */ /* 0x000fe20008000000 */
[----:B------:R-:W-:Y:S01]  /*2110*/  UMOV UR6, 0x80000000 ;  /* 0x8000000000067882 */ /* 0x000fe20000000000 */
[----:B------:R-:W-:Y:S01]  /*2120*/  DFMA R22, R10, R10, -R18 ;  /* 0x0000000a0a16722b */ /* 0x000fe20000000812 */
[----:B------:R-:W-:-:S07]  /*2130*/  UMOV UR7, 0x43300000 ;  /* 0x4330000000077882 */ /* 0x000fce0000000000 */
[C---:B------:R-:W-:Y:S02]  /*2140*/  DFMA R20, R10.reuse, R20, R22 ;  /* 0x000000140a14722b */ /* 0x040fe40000000016 */
[----:B------:R-:W-:-:S08]  /*2150*/  DMUL R22, R10, R18 ;  /* 0x000000120a167228 */ /* 0x000fd00000000000 */
[----:B------:R-:W-:-:S08]  /*2160*/  DFMA R24, R10, R18, -R22 ;  /* 0x000000120a18722b */ /* 0x000fd00000000816 */
[----:B------:R-:W-:Y:S02]  /*2170*/  DFMA R24, R14, R18, R24 ;  /* 0x000000120e18722b */ /* 0x000fe40000000018 */
[----:B------:R-:W-:-:S06]  /*2180*/  DADD R18, R12, R16 ;  /* 0x000000000c127229 */ /* 0x000fcc0000000010 */
[----:B------:R-:W-:Y:S02]  /*2190*/  DFMA R20, R10, R20, R24 ;  /* 0x000000140a14722b */ /* 0x000fe40000000018 */
[----:B------:R-:W-:-:S08]  /*21a0*/  DADD R24, R12, -R18 ;  /* 0x000000000c187229 */ /* 0x000fd00000000812 */
[----:B------:R-:W-:Y:S02]  /*21b0*/  DADD R24, R16, R24 ;  /* 0x0000000010187229 */ /* 0x000fe40000000018 */
[----:B------:R-:W-:-:S08]  /*21c0*/  DMUL R16, R18, R22 ;  /* 0x0000001612107228 */ /* 0x000fd00000000000 */
[----:B------:R-:W-:-:S08]  /*21d0*/  DFMA R12, R18, R22, -R16 ;  /* 0x00000016120c722b */ /* 0x000fd00000000810 */
[----:B------:R-:W-:-:S08]  /*21e0*/  DFMA R12, R18, R20, R12 ;  /* 0x00000014120c722b */ /* 0x000fd0000000000c */
[----:B------:R-:W-:-:S08]  /*21f0*/  DFMA R24, R24, R22, R12 ;  /* 0x000000161818722b */ /* 0x000fd0000000000c */
[----:B------:R-:W-:-:S08]  /*2200*/  DADD R18, R16, R24 ;  /* 0x0000000010127229 */ /* 0x000fd00000000018 */
[--C-:B------:R-:W-:Y:S02]  /*2210*/  DADD R12, R10, R18.reuse ;  /* 0x000000000a0c7229 */ /* 0x100fe40000000012 */
[----:B------:R-:W-:-:S06]  /*2220*/  DADD R16, R16, -R18 ;  /* 0x0000000010107229 */ /* 0x000fcc0000000812 */
[----:B------:R-:W-:Y:S02]  /*2230*/  DADD R10, R10, -R12 ;  /* 0x000000000a0a7229 */ /* 0x000fe4000000080c */
[----:B------:R-:W-:-:S06]  /*2240*/  DADD R16, R24, R16 ;  /* 0x0000000018107229 */ /* 0x000fcc0000000010 */
[----:B------:R-:W-:-:S08]  /*2250*/  DADD R10, R18, R10 ;  /* 0x00000000120a7229 */ /* 0x000fd0000000000a */
[----:B------:R-:W-:Y:S01]  /*2260*/  DADD R10, R16, R10 ;  /* 0x00000000100a7229 */ /* 0x000fe2000000000a */
[C---:B------:R-:W-:Y:S02]  /*2270*/  VIADD R16, R29.reuse, 0xfffffc01 ;  /* 0xfffffc011d107836 */ /* 0x040fe40000000000 */
[----:B------:R-:W-:-:S05]  /*2280*/  @P1 VIADD R16, R29, 0xfffffc02 ;  /* 0xfffffc021d101836 */ /* 0x000fca0000000000 */
[----:B------:R-:W-:Y:S01]  /*2290*/  DADD R18, R14, R10 ;  /* 0x000000000e127229 */ /* 0x000fe2000000000a */
[----:B------:R-:W-:Y:S01]  /*22a0*/  HFMA2 R11, -RZ, RZ, 3.59375, 0 ;  /* 0x43300000ff0b7431 */ /* 0x000fe200000001ff */
[----:B------:R-:W-:-:S06]  /*22b0*/  LOP3.LUT R10, R16, 0x80000000, RZ, 0x3c, !PT ;  /* 0x80000000100a7812 */ /* 0x000fcc00078e3cff */
[----:B------:R-:W-:Y:S02]  /*22c0*/  DADD R16, R12, R18 ;  /* 0x000000000c107229 */ /* 0x000fe40000000012 */
[----:B------:R-:W-:Y:S01]  /*22d0*/  DADD R10, R10, -UR6 ;  /* 0x800000060a0a7e29 */ /* 0x000fe20008000000 */
[----:B------:R-:W-:Y:S01]  /*22e0*/  UMOV UR6, 0xfefa39ef ;  /* 0xfefa39ef00067882 */ /* 0x000fe20000000000 */
[----:B------:R-:W-:-:S04]  /*22f0*/  UMOV UR7, 0x3fe62e42 ;  /* 0x3fe62e4200077882 */ /* 0x000fc80000000000 */
[--C-:B------:R-:W-:Y:S02]  /*2300*/  DADD R20, R12, -R16.reuse ;  /* 0x000000000c147229 */ /* 0x100fe40000000810 */
[----:B------:R-:W-:-:S06]  /*2310*/  DFMA R14, R10, UR6, R16 ;  /* 0x000000060a0e7c2b */ /* 0x000fcc0008000010 */
[----:B------:R-:W-:Y:S02]  /*2320*/  DADD R20, R18, R20 ;  /* 0x0000000012147229 */ /* 0x000fe40000000014 */
[----:B------:R-:W-:-:S08]  /*2330*/  DFMA R12, R10, -UR6, R14 ;  /* 0x800000060a0c7c2b */ /* 0x000fd0000800000e */
[----:B------:R-:W-:-:S08]  /*2340*/  DADD R12, -R16, R12 ;  /* 0x00000000100c7229 */ /* 0x000fd0000000010c */
[----:B------:R-:W-:-:S08]  /*2350*/  DADD R12, R20, -R12 ;  /* 0x00000000140c7229 */ /* 0x000fd0000000080c */
[----:B------:R-:W-:-:S08]  /*2360*/  DFMA R12, R10, UR8, R12 ;  /* 0x000000080a0c7c2b */ /* 0x000fd0000800000c */
[----:B------:R-:W-:-:S08]  /*2370*/  DADD R10, R14, R12 ;  /* 0x000000000e0a7229 */ /* 0x000fd0000000000c */
[----:B------:R-:W-:Y:S02]  /*2380*/  DADD R14, R14, -R10 ;  /* 0x000000000e0e7229 */ /* 0x000fe4000000080a */
[----:B------:R-:W-:-:S06]  /*2390*/  DMUL R20, R10, 2 ;  /* 0x400000000a147828 */ /* 0x000fcc0000000000 */
[----:B------:R-:W-:Y:S02]  /*23a0*/  DADD R14, R12, R14 ;  /* 0x000000000c0e7229 */ /* 0x000fe4000000000e */
[----:B------:R-:W-:Y:S01]  /*23b0*/  DFMA R18, R10, 2, -R20 ;  /* 0x400000000a12782b */ /* 0x000fe20000000814 */
[----:B------:R-:W-:Y:S02]  /*23c0*/  IMAD.MOV.U32 R12, RZ, RZ, 0x652b82fe ;  /* 0x652b82feff0c7424 */ /* 0x000fe400078e00ff */
[----:B------:R-:W-:-:S05]  /*23d0*/  IMAD.MOV.U32 R13, RZ, RZ, 0x3ff71547 ;  /* 0x3ff71547ff0d7424 */ /* 0x000fca00078e00ff */
[----:B------:R-:W-:-:S08]  /*23e0*/  DFMA R18, R14, 2, R18 ;  /* 0x400000000e12782b */ /* 0x000fd00000000012 */
[----:B------:R-:W-:-:S08]  /*23f0*/  DADD R10, R20, R18 ;  /* 0x00000000140a7229 */ /* 0x000fd00000000012 */
[----:B------:R-:W-:Y:S02]  /*2400*/  DFMA R12, R10, R12, 6.75539944105574400000e+15 ;  /* 0x433800000a0c742b */ /* 0x000fe4000000000c */
[----:B------:R-:W-:Y:S01]  /*2410*/  FSETP.GEU.AND P0, PT, |R11|, 4.1917929649353027344, PT ;  /* 0x4086232b0b00780b */ /* 0x000fe20003f0e200 */
[----:B------:R-:W-:-:S05]  /*2420*/  DADD R20, R20, -R10 ;  /* 0x0000000014147229 */ /* 0x000fca000000080a */
[----:B------:R-:W-:-:S03]  /*2430*/  DADD R14, R12, -6.75539944105574400000e+15 ;  /* 0xc33800000c0e7429 */ /* 0x000fc60000000000 */
[----:B------:R-:W-:-:S05]  /*2440*/  DADD R18, R18, R20 ;  /* 0x0000000012127229 */ /* 0x000fca0000000014 */
[----:B------:R-:W-:Y:S01]  /*2450*/  DFMA R16, R14, -UR6, R10 ;  /* 0x800000060e107c2b */ /* 0x000fe2000800000a */
[----:B------:R-:W-:Y:S01]  /*2460*/  UMOV UR6, 0x3b39803f ;  /* 0x3b39803f00067882 */ /* 0x000fe20000000000 */
[----:B------:R-:W-:-:S06]  /*2470*/  UMOV UR7, 0x3c7abc9e ;  /* 0x3c7abc9e00077882 */ /* 0x000fcc0000000000 */
[----:B------:R-:W-:Y:S01]  /*2480*/  DFMA R16, R14, -UR6, R16 ;  /* 0x800000060e107c2b */ /* 0x000fe20008000010 */
[----:B------:R-:W-:Y:S01]  /*2490*/  UMOV UR6, 0x69ce2bdf ;  /* 0x69ce2bdf00067882 */ /* 0x000fe20000000000 */
[----:B------:R-:W-:Y:S01]  /*24a0*/  IMAD.MOV.U32 R14, RZ, RZ, -0x35dec16 ;  /* 0xfca213eaff0e7424 */ /* 0x000fe200078e00ff */
[----:B------:R-:W-:Y:S01]  /*24b0*/  UMOV UR7, 0x3e5ade15 ;  /* 0x3e5ade1500077882 */ /* 0x000fe20000000000 */
[----:B------:R-:W-:-:S06]  /*24c0*/  IMAD.MOV.U32 R15, RZ, RZ, 0x3e928af3 ;  /* 0x3e928af3ff0f7424 */ /* 0x000fcc00078e00ff */
[----:B------:R-:W-:Y:S01]  /*24d0*/  DFMA R14, R16, UR6, R14 ;  /* 0x00000006100e7c2b */ /* 0x000fe2000800000e */
[----:B------:R-:W-:Y:S01]  /*24e0*/  UMOV UR6, 0x62401315 ;  /* 0x6240131500067882 */ /* 0x000fe20000000000 */
[----:B------:R-:W-:-:S06]  /*24f0*/  UMOV UR7, 0x3ec71dee ;  /* 0x3ec71dee00077882 */ /* 0x000fcc0000000000 */
[----:B------:R-:W-:Y:S01]  /*2500*/  DFMA R14, R16, R14, UR6 ;  /* 0x00000006100e7e2b */ /* 0x000fe2000800000e */
        /* <DEDUP_REMOVED lines=20> */
[----:B------:R-:W-:-:S08]  /*2650*/  DFMA R14, R16, R14, UR6 ;  /* 0x00000006100e7e2b */ /* 0x000fd0000800000e */
[----:B------:R-:W-:-:S08]  /*2660*/  DFMA R14, R16, R14, 1 ;  /* 0x3ff00000100e742b */ /* 0x000fd0000000000e */
[----:B------:R-:W-:-:S10]  /*2670*/  DFMA R14, R16, R14, 1 ;  /* 0x3ff00000100e742b */ /* 0x000fd4000000000e */
[----:B------:R-:W-:Y:S02]  /*2680*/  IMAD R17, R12, 0x100000, R15 ;  /* 0x001000000c117824 */ /* 0x000fe400078e020f */
[----:B------:R-:W-:Y:S01]  /*2690*/  IMAD.MOV.U32 R16, RZ, RZ, R14 ;  /* 0x000000ffff107224 */ /* 0x000fe200078e000e */
[----:B------:R-:W-:Y:S06]  /*26a0*/  @!P0 BRA `(.L_x_50) ;  /* 0x0000000000348947 */ /* 0x000fec0003800000 */
[----:B------:R-:W-:Y:S01]  /*26b0*/  FSETP.GEU.AND P1, PT, |R11|, 4.2275390625, PT ;  /* 0x408748000b00780b */ /* 0x000fe20003f2e200 */
[C---:B------:R-:W-:Y:S02]  /*26c0*/  DADD R16, R10.reuse, +INF ;  /* 0x7ff000000a107429 */ /* 0x040fe40000000000 */
[----:B------:R-:W-:-:S08]  /*26d0*/  DSETP.GEU.AND P0, PT, R10, RZ, PT ;  /* 0x000000ff0a00722a */ /* 0x000fd00003f0e000 */
[----:B------:R-:W-:Y:S02]  /*26e0*/  FSEL R16, R16, RZ, P0 ;  /* 0x000000ff10107208 */ /* 0x000fe40000000000 */
[----:B------:R-:W-:Y:S01]  /*26f0*/  FSEL R17, R17, RZ, P0 ;  /* 0x000000ff11117208 */ /* 0x000fe20000000000 */
[----:B------:R-:W-:Y:S06]  /*2700*/  @P1 BRA `(.L_x_50) ;  /* 0x00000000001c1947 */ /* 0x000fec0003800000 */
[----:B------:R-:W-:Y:S01]  /*2710*/  LEA.HI R10, R12, R12, RZ, 0x1 ;  /* 0x0000000c0c0a7211 */ /* 0x000fe200078f08ff */
[----:B------:R-:W-:-:S03]  /*2720*/  IMAD.MOV.U32 R16, RZ, RZ, RZ ;  /* 0x000000ffff107224 */ /* 0x000fc600078e00ff */
[----:B------:R-:W-:-:S05]  /*2730*/  SHF.R.S32.HI R11, RZ, 0x1, R10 ;  /* 0x00000001ff0b7819 */ /* 0x000fca000001140a */
[----:B------:R-:W-:Y:S02]  /*2740*/  IMAD.IADD R12, R12, 0x1, -R11 ;  /* 0x000000010c0c7824 */ /* 0x000fe400078e0a0b */
[----:B------:R-:W-:-:S03]  /*2750*/  IMAD R15, R11, 0x100000, R15 ;  /* 0x001000000b0f7824 */ /* 0x000fc600078e020f */
[----:B------:R-:W-:-:S06]  /*2760*/  LEA R17, R12, 0x3ff00000, 0x14 ;  /* 0x3ff000000c117811 */ /* 0x000fcc00078ea0ff */
[----:B------:R-:W-:-:S11]  /*2770*/  DMUL R16, R14, R16 ;  /* 0x000000100e107228 */ /* 0x000fd60000000000 */
.L_x_50:
[----:B------:R-:W-:Y:S01]  /*2780*/  DFMA R18, R18, R16, R16 ;  /* 0x000000101212722b */ /* 0x000fe20000000010 */
[----:B------:R-:W-:Y:S01]  /*2790*/  IMAD.MOV.U32 R12, RZ, RZ, R0 ;  /* 0x000000ffff0c7224 */ /* 0x000fe200078e0000 */
[----:B------:R-:W-:Y:S01]  /*27a0*/  DSETP.NEU.AND P0, PT, |R16|, +INF , PT ;  /* 0x7ff000001000742a */ /* 0x000fe20003f0d200 */
[----:B------:R-:W-:-:S07]  /*27b0*/  IMAD.MOV.U32 R13, RZ, RZ, 0x0 ;  /* 0x00000000ff0d7424 */ /* 0x000fce00078e00ff */
[----:B------:R-:W-:Y:S02]  /*27c0*/  FSEL R10, R16, R18, !P0 ;  /* 0x00000012100a7208 */ /* 0x000fe40004000000 */
[----:B------:R-:W-:Y:S01]  /*27d0*/  FSEL R11, R17, R19, !P0 ;  /* 0x00000013110b7208 */ /* 0x000fe20004000000 */
[----:B------:R-:W-:Y:S06]  /*27e0*/  RET.REL.NODEC R12 `(_Z9vorticityfffiifPfS_S_S_S_) ;  /* 0xffffffd80c047950 */ /* 0x000fec0003c3ffff */
.L_x_51:
        /* <DEDUP_REMOVED lines=9> */
.L_x_93:


//--------------------- .text._Z8boundaryffiifPfS_ --------------------------
	.section	.text._Z8boundaryffiifPfS_,"ax",@progbits
	.align	128
        .global         _Z8boundaryffiifPfS_
        .type           _Z8boundaryffiifPfS_,@function
        .size           _Z8boundaryffiifPfS_,(.L_x_96 - _Z8boundaryffiifPfS_)
        .other          _Z8boundaryffiifPfS_,@"STO_CUDA_ENTRY STV_DEFAULT"
_Z8boundaryffiifPfS_:
.text._Z8boundaryffiifPfS_:
[----:B------:R-:W-:Y:S01]  /*0000*/  LDC R1, c[0x0][0x37c] ;  /* 0x0000df00ff017b82 */ /* 0x000fe20000000800 */
[----:B------:R-:W0:Y:S01]  /*0010*/  S2R R7, SR_TID.Y ;  /* 0x0000000000077919 */ /* 0x000e220000002200 */
[----:B------:R-:W1:Y:S06]  /*0020*/  LDCU UR5, c[0x0][0x360] ;  /* 0x00006c00ff0577ac */ /* 0x000e6c0008000800 */
[----:B------:R-:W0:Y:S01]  /*0030*/  S2UR UR6, SR_CTAID.Y ;  /* 0x00000000000679c3 */ /* 0x000e220000002600 */
[----:B------:R-:W-:Y:S01]  /*0040*/  BSSY.RECONVERGENT B0, `(.L_x_52) ;  /* 0x0000117000007945 */ /* 0x000fe20003800200 */
[----:B------:R-:W1:Y:S06]  /*0050*/  S2R R5, SR_TID.X ;  /* 0x0000000000057919 */ /* 0x000e6c0000002100 */
[----:B------:R-:W0:Y:S08]  /*0060*/  LDC R0, c[0x0][0x364] ;  /* 0x0000d900ff007b82 */ /* 0x000e300000000800 */
[----:B------:R-:W2:Y:S08]  /*0070*/  S2UR UR4, SR_CTAID.X ;  /* 0x00000000000479c3 */ /* 0x000eb00000002500 */
[----:B------:R-:W2:Y:S08]  /*0080*/  LDC R9, c[0x0][0x370] ;  /* 0x0000dc00ff097b82 */ /* 0x000eb00000000800 */
[----:B------:R-:W3:Y:S01]  /*0090*/  LDC R3, c[0x0][0x388] ;  /* 0x0000e200ff037b82 */ /* 0x000ee20000000800 */
[----:B0-----:R-:W-:-:S04]  /*00a0*/  IMAD R0, R0, UR6, R7 ;  /* 0x0000000600007c24 */ /* 0x001fc8000f8e0207 */
[----:B--2---:R-:W-:-:S04]  /*00b0*/  IMAD R0, R0, R9, UR4 ;  /* 0x0000000400007e24 */ /* 0x004fc8000f8e0209 */
[----:B-1----:R-:W-:Y:S01]  /*00c0*/  IMAD R0, R0, UR5, R5 ;  /* 0x0000000500007c24 */ /* 0x002fe2000f8e0205 */
[----:B------:R-:W0:Y:S01]  /*00d0*/  LDCU.64 UR4, c[0x0][0x358] ;  /* 0x00006b00ff0477ac */ /* 0x000e220008000a00 */
[----:B---3--:R-:W-:-:S05]  /*00e0*/  VIADD R7, R3, 0xffffffff ;  /* 0xffffffff03077836 */ /* 0x008fca0000000000 */
[----:B------:R-:W-:-:S04]  /*00f0*/  ISETP.GE.AND P0, PT, R0, R7, PT ;  /* 0x000000070000720c */ /* 0x000fc80003f06270 */
[----:B------:R-:W-:-:S13]  /*0100*/  ISETP.LT.OR P0, PT, R0, 0x1, P0 ;  /* 0x000000010000780c */ /* 0x000fda0000701670 */
[----:B0-----:R-:W-:Y:S05]  /*0110*/  @P0 BRA `(.L_x_53) ;  /* 0x0000000000d40947 */ /* 0x001fea0003800000 */
[----:B------:R-:W0:Y:S01]  /*0120*/  LDC.64 R4, c[0x0][0x398] ;  /* 0x0000e600ff047b82 */ /* 0x000e220000000a00 */
[----:B------:R-:W-:Y:S01]  /*0130*/  IMAD.IADD R3, R0, 0x1, R3 ;  /* 0x0000000100037824 */ /* 0x000fe200078e0203 */
[----:B------:R-:W1:Y:S03]  /*0140*/  LDCU UR6, c[0x0][0x380] ;  /* 0x00007000ff0677ac */ /* 0x000e660008000800 */
[----:B0-----:R-:W-:-:S06]  /*0150*/  IMAD.WIDE R4, R3, 0x4, R4 ;  /* 0x0000000403047825 */ /* 0x001fcc00078e0204 */
[----:B------:R-:W2:Y:S01]  /*0160*/  LDG.E R4, desc[UR4][R4.64] ;  /* 0x0000000404047981 */ /* 0x000ea2000c1e1900 */
[----:B-1----:R-:W0:Y:S01]  /*0170*/  F2F.F64.F32 R26, UR6 ;  /* 0x00000006001a7d10 */ /* 0x002e220008201800 */
[----:B------:R-:W-:Y:S01]  /*0180*/  BSSY.RECONVERGENT B1, `(.L_x_54) ;  /* 0x0000006000017945 */ /* 0x000fe20003800200 */
[----:B0-----:R-:W-:-:S10]  /*0190*/  DADD R2, -RZ, |R26| ;  /* 0x00000000ff027229 */ /* 0x001fd4000000051a */
[----:B------:R-:W-:Y:S01]  /*01a0*/  IMAD.MOV.U32 R6, RZ, RZ, R2 ;  /* 0x000000ffff067224 */ /* 0x000fe200078e0002 */
[----:B------:R-:W-:Y:S01]  /*01b0*/  MOV R2, 0x1e0 ;  /* 0x000001e000027802 */ /* 0x000fe20000000f00 */
[----:B--2---:R-:W-:-:S07]  /*01c0*/  FMUL R24, R4, -2 ;  /* 0xc000000004187820 */ /* 0x004fce0000400000 */
[----:B------:R-:W-:Y:S05]  /*01d0*/  CALL.REL.NOINC `($_Z8boundaryffiifPfS_$__internal_accurate_pow) ;  /* 0x0000001c00107944 */ /* 0x000fea0003c00000 */
[----:B------:R-:W-:Y:S05]  /*01e0*/  BSYNC.RECONVERGENT B1 ;  /* 0x0000000000017941 */ /* 0x000fea0003800200 */
.L_x_54:
        /* <DEDUP_REMOVED lines=14> */
.L_x_55:
[----:B------:R-:W-:Y:S01]  /*02d0*/  FSEL R5, R5, 1.875, P0 ;  /* 0x3ff0000005057808 */ /* 0x000fe20000000000 */
[----:B------:R-:W-:Y:S01]  /*02e0*/  IMAD.MOV.U32 R2, RZ, RZ, 0x1 ;  /* 0x00000001ff027424 */ /* 0x000fe200078e00ff */
[----:B------:R-:W-:Y:S01]  /*02f0*/  FSEL R4, R4, RZ, P0 ;  /* 0x000000ff04047208 */ /* 0x000fe20000000000 */
[----:B------:R-:W0:Y:S01]  /*0300*/  F2F.F64.F32 R24, R24 ;  /* 0x0000001800187310 */ /* 0x000e220000201800 */
[----:B------:R-:W-:Y:S07]  /*0310*/  BSSY.RECONVERGENT B1, `(.L_x_56) ;  /* 0x0000010000017945 */ /* 0x000fee0003800200 */
[----:B------:R-:W1:Y:S01]  /*0320*/  MUFU.RCP64H R3, R5 ;  /* 0x0000000500037308 */ /* 0x000e620000001800 */
[----:B0-----:R-:W-:Y:S01]  /*0330*/  FSETP.GEU.AND P1, PT, |R25|, 6.5827683646048100446e-37, PT ;  /* 0x036000001900780b */ /* 0x001fe20003f2e200 */
[----:B-1----:R-:W-:-:S08]  /*0340*/  DFMA R6, -R4, R2, 1 ;  /* 0x3ff000000406742b */ /* 0x002fd00000000102 */
[----:B------:R-:W-:-:S08]  /*0350*/  DFMA R6, R6, R6, R6 ;  /* 0x000000060606722b */ /* 0x000fd00000000006 */
[----:B------:R-:W-:-:S08]  /*0360*/  DFMA R6, R2, R6, R2 ;  /* 0x000000060206722b */ /* 0x000fd00000000002 */
[----:B------:R-:W-:-:S08]  /*0370*/  DFMA R2, -R4, R6, 1 ;  /* 0x3ff000000402742b */ /* 0x000fd00000000106 */
[----:B------:R-:W-:-:S08]  /*0380*/  DFMA R2, R6, R2, R6 ;  /* 0x000000020602722b */ /* 0x000fd00000000006 */
[----:B------:R-:W-:-:S08]  /*0390*/  DMUL R6, R24, R2 ;  /* 0x0000000218067228 */ /* 0x000fd00000000000 */
[----:B------:R-:W-:-:S08]  /*03a0*/  DFMA R8, -R4, R6, R24 ;  /* 0x000000060408722b */ /* 0x000fd00000000118 */
[----:B------:R-:W-:-:S10]  /*03b0*/  DFMA R2, R2, R8, R6 ;  /* 0x000000080202722b */ /* 0x000fd40000000006 */
[----:B------:R-:W-:-:S05]  /*03c0*/  FFMA R6, RZ, R5, R3 ;  /* 0x00000005ff067223 */ /* 0x000fca0000000003 */
[----:B------:R-:W-:-:S13]  /*03d0*/  FSETP.GT.AND P0, PT, |R6|, 1.469367938527859385e-39, PT ;  /* 0x001000000600780b */ /* 0x000fda0003f04200 */
[----:B------:R-:W-:Y:S05]  /*03e0*/  @P0 BRA P1, `(.L_x_57) ;  /* 0x0000000000080947 */ /* 0x000fea0000800000 */
[----:B------:R-:W-:-:S07]  /*03f0*/  MOV R10, 0x410 ;  /* 0x00000410000a7802 */ /* 0x000fce0000000f00 */
[----:B------:R-:W-:Y:S05]  /*0400*/  CALL.REL.NOINC `($__internal_4_$__cuda_sm20_div_rn_f64_full) ;  /* 0x0000000c00747944 */ /* 0x000fea0003c00000 */
.L_x_57:
[----:B------:R-:W-:Y:S05]  /*0410*/  BSYNC.RECONVERGENT B1 ;  /* 0x0000000000017941 */ /* 0x000fea0003800200 */
.L_x_56:
[----:B------:R-:W0:Y:S01]  /*0420*/  LDC.64 R4, c[0x0][0x3a0] ;  /* 0x0000e800ff047b82 */ /* 0x000e220000000a00 */
[----:B------:R-:W1:Y:S01]  /*0430*/  F2F.F32.F64 R3, R2 ;  /* 0x0000000200037310 */ /* 0x000e620000301000 */
[----:B0-----:R-:W-:-:S05]  /*0440*/  IMAD.WIDE.U32 R4, R0, 0x4, R4 ;  /* 0x0000000400047825 */ /* 0x001fca00078e0004 */
[----:B-1----:R0:W-:Y:S01]  /*0450*/  STG.E desc[UR4][R4.64], R3 ;  /* 0x0000000304007986 */ /* 0x0021e2000c101904 */
[----:B------:R-:W-:Y:S05]  /*0460*/  BRA `(.L_x_58) ;  /* 0x0000000c00507947 */ /* 0x000fea0003800000 */
.L_x_53:
[----:B------:R-:W0:Y:S02]  /*0470*/  LDC R4, c[0x0][0x38c] ;  /* 0x0000e300ff047b82 */ /* 0x000e240000000800 */
[----:B0-----:R-:W-:Y:S02]  /*0480*/  VIADD R2, R4, 0xffffffff ;  /* 0xffffffff04027836 */ /* 0x001fe40000000000 */
[----:B------:R-:W-:Y:S02]  /*0490*/  IMAD R5, R3, R4, -0x1 ;  /* 0xffffffff03057424 */ /* 0x000fe400078e0204 */
[----:B------:R-:W-:-:S03]  /*04a0*/  IMAD R9, R2, R3, RZ ;  /* 0x0000000302097224 */ /* 0x000fc600078e02ff */
[----:B------:R-:W-:-:S04]  /*04b0*/  ISETP.GE.AND P0, PT, R0, R5, PT ;  /* 0x000000050000720c */ /* 0x000fc80003f06270 */
[----:B------:R-:W-:-:S13]  /*04c0*/  ISETP.LE.OR P0, PT, R0, R9, P0 ;  /* 0x000000090000720c */ /* 0x000fda0000703670 */
[----:B------:R-:W-:Y:S05]  /*04d0*/  @P0 BRA `(.L_x_59) ;  /* 0x00000004001c0947 */ /* 0x000fea0003800000 */
[----:B------:R-:W0:Y:S01]  /*04e0*/  LDC.64 R4, c[0x0][0x398] ;  /* 0x0000e600ff047b82 */ /* 0x000e220000000a00 */
[----:B------:R-:W-:Y:S01]  /*04f0*/  IMAD.IADD R3, R0, 0x1, -R3 ;  /* 0x0000000100037824 */ /* 0x000fe200078e0a03 */
        /* <DEDUP_REMOVED lines=11> */
.L_x_60:
        /* <DEDUP_REMOVED lines=14> */
.L_x_61:
        /* <DEDUP_REMOVED lines=18> */
[----:B------:R-:W-:Y:S01]  /*07b0*/  IMAD.MOV.U32 R24, RZ, RZ, R26 ;  /* 0x000000ffff187224 */ /* 0x000fe200078e001a */
[----:B------:R-:W-:Y:S01]  /*07c0*/  MOV R10, 0x7f0 ;  /* 0x000007f0000a7802 */ /* 0x000fe20000000f00 */
[----:B------:R-:W-:-:S07]  /*07d0*/  IMAD.MOV.U32 R25, RZ, RZ, R27 ;  /* 0x000000ffff197224 */ /* 0x000fce00078e001b */
[----:B------:R-:W-:Y:S05]  /*07e0*/  CALL.REL.NOINC `($__internal_4_$__cuda_sm20_div_rn_f64_full) ;  /* 0x00000008007c7944 */ /* 0x000fea0003c00000 */
.L_x_63:
[----:B------:R-:W-:Y:S05]  /*07f0*/  BSYNC.RECONVERGENT B1 ;  /* 0x0000000000017941 */ /* 0x000fea0003800200 */
.L_x_62:
[----:B------:R-:W0:Y:S08]  /*0800*/  LDC R9, c[0x0][0x384] ;  /* 0x0000e100ff097b82 */ /* 0x000e300000000800 */
[----:B------:R-:W1:Y:S01]  /*0810*/  LDC R4, c[0x0][0x390] ;  /* 0x0000e400ff047b82 */ /* 0x000e620000000800 */
[----:B0-----:R-:W0:Y:S01]  /*0820*/  MUFU.RCP R5, R9 ;  /* 0x0000000900057308 */ /* 0x001e220000001000 */
[----:B-1----:R-:W-:-:S07]  /*0830*/  FADD R4, R4, R4 ;  /* 0x0000000404047221 */ /* 0x002fce0000000000 */
[----:B------:R-:W1:Y:S01]  /*0840*/  FCHK P0, R4, R9 ;  /* 0x0000000904007302 */ /* 0x000e620000000000 */
[----:B0-----:R-:W-:-:S04]  /*0850*/  FFMA R6, R5, -R9, 1 ;  /* 0x3f80000005067423 */ /* 0x001fc80000000809 */
[----:B------:R-:W-:-:S04]  /*0860*/  FFMA R5, R5, R6, R5 ;  /* 0x0000000605057223 */ /* 0x000fc80000000005 */
[----:B------:R-:W-:-:S04]  /*0870*/  FFMA R6, R4, R5, RZ ;  /* 0x0000000504067223 */ /* 0x000fc800000000ff */
[----:B------:R-:W-:-:S04]  /*0880*/  FFMA R7, R6, -R9, R4 ;  /* 0x8000000906077223 */ /* 0x000fc80000000004 */
[----:B------:R-:W-:Y:S01]  /*0890*/  FFMA R8, R5, R7, R6 ;  /* 0x0000000705087223 */ /* 0x000fe20000000006 */
[----:B-1----:R-:W-:Y:S06]  /*08a0*/  @!P0 BRA `(.L_x_64) ;  /* 0x00000000000c8947 */ /* 0x002fec0003800000 */
[----:B------:R-:W-:-:S07]  /*08b0*/  MOV R6, 0x8d0 ;  /* 0x000008d000067802 */ /* 0x000fce0000000f00 */
[----:B------:R-:W-:Y:S05]  /*08c0*/  CALL.REL.NOINC `($__internal_5_$__cuda_sm3x_div_rn_noftz_f32_slowpath) ;  /* 0x0000000c00c07944 */ /* 0x000fea0003c00000 */
[----:B------:R-:W-:-:S07]  /*08d0*/  IMAD.MOV.U32 R8, RZ, RZ, R4 ;  /* 0x000000ffff087224 */ /* 0x000fce00078e0004 */
.L_x_64:
[----:B------:R-:W0:Y:S01]  /*08e0*/  F2F.F64.F32 R4, R8 ;  /* 0x0000000800047310 */ /* 0x000e220000201800 */
[----:B------:R-:W1:Y:S01]  /*08f0*/  LDC.64 R6, c[0x0][0x3a0] ;  /* 0x0000e800ff067b82 */ /* 0x000e620000000a00 */
[----:B0-----:R-:W-:-:S10]  /*0900*/  DADD R4, -R4, R2 ;  /* 0x0000000004047229 */ /* 0x001fd40000000102 */
[----:B------:R-:W0:Y:S01]  /*0910*/  F2F.F32.F64 R5, R4 ;  /* 0x0000000400057310 */ /* 0x000e220000301000 */
[----:B-1----:R-:W-:-:S05]  /*0920*/  IMAD.WIDE R2, R0, 0x4, R6 ;  /* 0x0000000400027825 */ /* 0x002fca00078e0206 */
[----:B0-----:R3:W-:Y:S01]  /*0930*/  STG.E desc[UR4][R2.64], R5 ;  /* 0x0000000502007986 */ /* 0x0017e2000c101904 */
[----:B------:R-:W-:Y:S05]  /*0940*/  BRA `(.L_x_58) ;  /* 0x0000000800187947 */ /* 0x000fea0003800000 */
.L_x_59:
        /* <DEDUP_REMOVED lines=13> */
[----:B------:R-:W-:-:S05]  /*0a20*/  IMAD R2, R11, R5, R6 ;  /* 0x000000050b027224 */ /* 0x000fca00078e0206 */
[----:B------:R-:W-:-:S13]  /*0a30*/  ISETP.GT.U32.AND P0, PT, R11, R2, PT ;  /* 0x000000020b00720c */ /* 0x000fda0003f04070 */
[----:B------:R-:W-:Y:S01]  /*0a40*/  @!P0 IMAD.IADD R2, R2, 0x1, -R11 ;  /* 0x0000000102028824 */ /* 0x000fe200078e0a0b */
[----:B------:R-:W-:-:S04]  /*0a50*/  ISETP.NE.AND P0, PT, R3, RZ, PT ;  /* 0x000000ff0300720c */ /* 0x000fc80003f05270 */
[----:B------:R-:W-:-:S13]  /*0a60*/  ISETP.GT.U32.AND P1, PT, R11, R2, PT ;  /* 0x000000020b00720c */ /* 0x000fda0003f24070 */
[----:B------:R-:W-:-:S04]  /*0a70*/  @!P1 IMAD.IADD R2, R2, 0x1, -R11 ;  /* 0x0000000102029824 */ /* 0x000fc800078e0a0b */
[----:B------:R-:W-:Y:S01]  /*0a80*/  @!P2 IMAD.MOV R2, RZ, RZ, -R2 ;  /* 0x000000ffff02a224 */ /* 0x000fe200078e0a02 */
[----:B------:R-:W-:-:S04]  /*0a90*/  @!P0 LOP3.LUT R2, RZ, R3, RZ, 0x33, !PT ;  /* 0x00000003ff028212 */ /* 0x000fc800078e33ff */
[----:B------:R-:W-:-:S04]  /*0aa0*/  ISETP.NE.AND P0, PT, R2, RZ, PT ;  /* 0x000000ff0200720c */ /* 0x000fc80003f05270 */
[----:B------:R-:W-:-:S04]  /*0ab0*/  ISETP.GE.OR P0, PT, R0, R9, P0 ;  /* 0x000000090000720c */ /* 0x000fc80000706670 */
[----:B------:R-:W-:-:S13]  /*0ac0*/  ISETP.LT.OR P0, PT, R0, R3, P0 ;  /* 0x000000030000720c */ /* 0x000fda0000701670 */
[----:B------:R-:W-:Y:S05]  /*0ad0*/  @P0 BRA `(.L_x_65) ;  /* 0x0000000000d00947 */ /* 0x000fea0003800000 */
[----:B------:R-:W0:Y:S01]  /*0ae0*/  LDC.64 R4, c[0x0][0x398] ;  /* 0x0000e600ff047b82 */ /* 0x000e220000000a00 */
[----:B------:R-:W1:Y:S01]  /*0af0*/  LDCU UR6, c[0x0][0x384] ;  /* 0x00007080ff0677ac */ /* 0x000e620008000800 */
        /* <DEDUP_REMOVED lines=10> */
.L_x_66:
        /* <DEDUP_REMOVED lines=14> */
.L_x_67:
        /* <DEDUP_REMOVED lines=20> */
.L_x_69:
[----:B------:R-:W-:Y:S05]  /*0dc0*/  BSYNC.RECONVERGENT B1 ;  /* 0x0000000000017941 */ /* 0x000fea0003800200 */
.L_x_68:
[----:B------:R-:W0:Y:S01]  /*0dd0*/  LDC.64 R4, c[0x0][0x3a0] ;  /* 0x0000e800ff047b82 */ /* 0x000e220000000a00 */
[----:B------:R-:W1:Y:S01]  /*0de0*/  F2F.F32.F64 R3, R2 ;  /* 0x0000000200037310 */ /* 0x000e620000301000 */
[----:B0-----:R-:W-:-:S05]  /*0df0*/  IMAD.WIDE R4, R0, 0x4, R4 ;  /* 0x0000000400047825 */ /* 0x001fca00078e0204 */
[----:B-1----:R2:W-:Y:S01]  /*0e00*/  STG.E desc[UR4][R4.64], R3 ;  /* 0x0000000304007986 */ /* 0x0025e2000c101904 */
[----:B------:R-:W-:Y:S05]  /*0e10*/  BRA `(.L_x_58) ;  /* 0x0000000000e47947 */ /* 0x000fea0003800000 */
.L_x_65:
[----:B------:R-:W-:-:S04]  /*0e20*/  ISETP.NE.AND P0, PT, R2, R7, PT ;  /* 0x000000070200720c */ /* 0x000fc80003f05270 */
        /* <DEDUP_REMOVED lines=15> */
.L_x_70:
        /* <DEDUP_REMOVED lines=14> */
.L_x_71:
        /* <DEDUP_REMOVED lines=22> */
.L_x_73:
[----:B------:R-:W-:Y:S05]  /*1160*/  BSYNC.RECONVERGENT B1 ;  /* 0x0000000000017941 */ /* 0x000fea0003800200 */
.L_x_72:
[----:B------:R-:W0:Y:S01]  /*1170*/  LDC.64 R4, c[0x0][0x3a0] ;  /* 0x0000e800ff047b82 */ /* 0x000e220000000a00 */
[----:B------:R-:W1:Y:S01]  /*1180*/  F2F.F32.F64 R3, R2 ;  /* 0x0000000200037310 */ /* 0x000e620000301000 */
[----:B0-----:R-:W-:-:S05]  /*1190*/  IMAD.WIDE R4, R0, 0x4, R4 ;  /* 0x0000000400047825 */ /* 0x001fca00078e0204 */
[----:B-1----:R1:W-:Y:S02]  /*11a0*/  STG.E desc[UR4][R4.64], R3 ;  /* 0x0000000304007986 */ /* 0x0023e4000c101904 */
.L_x_58:
[----:B------:R-:W-:Y:S05]  /*11b0*/  BSYNC.RECONVERGENT B0 ;  /* 0x0000000000007941 */ /* 0x000fea0003800200 */
.L_x_52:
[----:B------:R-:W-:Y:S06]  /*11c0*/  BAR.SYNC.DEFER_BLOCKING 0x0 ;  /* 0x0000000000007b1d */ /* 0x000fec0000010000 */
[----:B------:R-:W-:Y:S05]  /*11d0*/  EXIT ;  /* 0x000000000000794d */ /* 0x000fea0003800000 */
        .weak           $__internal_4_$__cuda_sm20_div_rn_f64_full
        .type           $__internal_4_$__cuda_sm20_div_rn_f64_full,@function
        .size           $__internal_4_$__cuda_sm20_div_rn_f64_full,($__internal_5_$__cuda_sm3x_div_rn_noftz_f32_slowpath - $__internal_4_$__cuda_sm20_div_rn_f64_full)
$__internal_4_$__cuda_sm20_div_rn_f64_full:
[C---:B------:R-:W-:Y:S01]  /*11e0*/  FSETP.GEU.AND P0, PT, |R5|.reuse, 1.469367938527859385e-39, PT ;  /* 0x001000000500780b */ /* 0x040fe20003f0e200 */
[----:B------:R-:W-:Y:S01]  /*11f0*/  IMAD.MOV.U32 R7, RZ, RZ, R25 ;  /* 0x000000ffff077224 */ /* 0x000fe200078e0019 */
[C---:B------:R-:W-:Y:S01]  /*1200*/  LOP3.LUT R2, R5.reuse, 0x800fffff, RZ, 0xc0, !PT ;  /* 0x800fffff05027812 */ /* 0x040fe200078ec0ff */
[----:B------:R-:W-:Y:S01]  /*1210*/  IMAD.MOV.U32 R16, RZ, RZ, 0x1 ;  /* 0x00000001ff107424 */ /* 0x000fe200078e00ff */
[----:B------:R-:W-:Y:S01]  /*1220*/  LOP3.LUT R14, R5, 0x7ff00000, RZ, 0xc0, !PT ;  /* 0x7ff00000050e7812 */ /* 0x000fe200078ec0ff */
[----:B------:R-:W-:Y:S01]  /*1230*/  IMAD.MOV.U32 R6, RZ, RZ, R24 ;  /* 0x000000ffff067224 */ /* 0x000fe200078e0018 */
[----:B------:R-:W-:Y:S01]  /*1240*/  LOP3.LUT R3, R2, 0x3ff00000, RZ, 0xfc, !PT ;  /* 0x3ff0000002037812 */ /* 0x000fe200078efcff */
[----:B------:R-:W-:Y:S01]  /*1250*/  IMAD.MOV.U32 R2, RZ, RZ, R4 ;  /* 0x000000ffff027224 */ /* 0x000fe200078e0004 */
[C---:B------:R-:W-:Y:S01]  /*1260*/  FSETP.GEU.AND P2, PT, |R7|.reuse, 1.469367938527859385e-39, PT ;  /* 0x001000000700780b */ /* 0x040fe20003f4e200 */
[----:B------:R-:W-:Y:S01]  /*1270*/  BSSY.RECONVERGENT B2, `(.L_x_74) ;  /* 0x0000051000027945 */ /* 0x000fe20003800200 */
[----:B------:R-:W-:-:S03]  /*1280*/  LOP3.LUT R11, R7, 0x7ff00000, RZ, 0xc0, !PT ;  /* 0x7ff00000070b7812 */ /* 0x000fc600078ec0ff */
[----:B------:R-:W-:Y:S01]  /*1290*/  @!P0 DMUL R2, R4, 8.98846567431157953865e+307 ;  /* 0x7fe0000004028828 */ /* 0x000fe20000000000 */
[----:B------:R-:W-:-:S05]  /*12a0*/  ISETP.GE.U32.AND P1, PT, R11, R14, PT ;  /* 0x0000000e0b00720c */ /* 0x000fca0003f26070 */
[----:B------:R-:W0:Y:S02]  /*12b0*/  MUFU.RCP64H R17, R3 ;  /* 0x0000000300117308 */ /* 0x000e240000001800 */
[----:B------:R-:W-:Y:S01]  /*12c0*/  @!P2 LOP3.LUT R12, R5, 0x7ff00000, RZ, 0xc0, !PT ;  /* 0x7ff00000050ca812 */ /* 0x000fe200078ec0ff */
[----:B------:R-:W-:-:S03]  /*12d0*/  @!P2 IMAD.MOV.U32 R18, RZ, RZ, RZ ;  /* 0x000000ffff12a224 */ /* 0x000fc600078e00ff */
[----:B------:R-:W-:Y:S01]  /*12e0*/  @!P2 ISETP.GE.U32.AND P3, PT, R11, R12, PT ;  /* 0x0000000c0b00a20c */ /* 0x000fe20003f66070 */
[----:B------:R-:W-:-:S05]  /*12f0*/  IMAD.MOV.U32 R12, RZ, RZ, 0x1ca00000 ;  /* 0x1ca00000ff0c7424 */ /* 0x000fca00078e00ff */
[----:B------:R-:W-:-:S04]  /*1300*/  @!P2 SEL R13, R12, 0x63400000, !P3 ;  /* 0x634000000c0da807 */ /* 0x000fc80005800000 */
[----:B------:R-:W-:Y:S01]  /*1310*/  @!P2 LOP3.LUT R13, R13, 0x80000000, R7, 0xf8, !PT ;  /* 0x800000000d0da812 */ /* 0x000fe200078ef807 */
[----:B0-----:R-:W-:-:S03]  /*1320*/  DFMA R8, R16, -R2, 1 ;  /* 0x3ff000001008742b */ /* 0x001fc60000000802 */
[----:B------:R-:W-:-:S05]  /*1330*/  @!P2 LOP3.LUT R19, R13, 0x100000, RZ, 0xfc, !PT ;  /* 0x001000000d13a812 */ /* 0x000fca00078efcff */
[----:B------:R-:W-:-:S08]  /*1340*/  DFMA R8, R8, R8, R8 ;  /* 0x000000080808722b */ /* 0x000fd00000000008 */
[----:B------:R-:W-:Y:S01]  /*1350*/  DFMA R16, R16, R8, R16 ;  /* 0x000000081010722b */ /* 0x000fe20000000010 */
[----:B------:R-:W-:Y:S01]  /*1360*/  SEL R9, R12, 0x63400000, !P1 ;  /* 0x634000000c097807 */ /* 0x000fe20004800000 */
[----:B------:R-:W-:-:S03]  /*1370*/  IMAD.MOV.U32 R8, RZ, RZ, R6 ;  /* 0x000000ffff087224 */ /* 0x000fc600078e0006 */
[----:B------:R-:W-:-:S03]  /*1380*/  LOP3.LUT R9, R9, 0x800fffff, R7, 0xf8, !PT ;  /* 0x800fffff09097812 */ /* 0x000fc600078ef807 */
[----:B------:R-:W-:-:S03]  /*1390*/  DFMA R20, R16, -R2, 1 ;  /* 0x3ff000001014742b */ /* 0x000fc60000000802 */
[----:B------:R-:W-:-:S05]  /*13a0*/  @!P2 DFMA R8, R8, 2, -R18 ;  /* 0x400000000808a82b */ /* 0x000fca0000000812 */
[----:B------:R-:W-:Y:S01]  /*13b0*/  DFMA R16, R16, R20, R16 ;  /* 0x000000141010722b */ /* 0x000fe20000000010 */
[----:B------:R-:W-:Y:S02]  /*13c0*/  IMAD.MOV.U32 R21, RZ, RZ, R11 ;  /* 0x000000ffff157224 */ /* 0x000fe400078e000b */
[----:B------:R-:W-:Y:S01]  /*13d0*/  IMAD.MOV.U32 R20, RZ, RZ, R14 ;  /* 0x000000ffff147224 */ /* 0x000fe200078e000e */
[----:B------:R-:W-:Y:S02]  /*13e0*/  @!P0 LOP3.LUT R20, R3, 0x7ff00000, RZ, 0xc0, !PT ;  /* 0x7ff0000003148812 */ /* 0x000fe400078ec0ff */
[----:B------:R-:W-:Y:S02]  /*13f0*/  @!P2 LOP3.LUT R21, R9, 0x7ff00000, RZ, 0xc0, !PT ;  /* 0x7ff000000915a812 */ /* 0x000fe400078ec0ff */
[----:B------:R-:W-:Y:S01]  /*1400*/  DMUL R18, R16, R8 ;  /* 0x0000000810127228 */ /* 0x000fe20000000000 */
[----:B------:R-:W-:Y:S02]  /*1410*/  VIADD R22, R20, 0xffffffff ;  /* 0xffffffff14167836 */ /* 0x000fe40000000000 */
[----:B------:R-:W-:-:S05]  /*1420*/  VIADD R13, R21, 0xffffffff ;  /* 0xffffffff150d7836 */ /* 0x000fca0000000000 */
[----:B------:R-:W-:Y:S01]  /*1430*/  DFMA R14, R18, -R2, R8 ;  /* 0x80000002120e722b */ /* 0x000fe20000000008 */
[----:B------:R-:W-:-:S04]  /*1440*/  ISETP.GT.U32.AND P0, PT, R13, 0x7feffffe, PT ;  /* 0x7feffffe0d00780c */ /* 0x000fc80003f04070 */
[----:B------:R-:W-:-:S03]  /*1450*/  ISETP.GT.U32.OR P0, PT, R22, 0x7feffffe, P0 ;  /* 0x7feffffe1600780c */ /* 0x000fc60000704470 */
[----:B------:R-:W-:-:S10]  /*1460*/  DFMA R14, R16, R14, R18 ;  /* 0x0000000e100e722b */ /* 0x000fd40000000012 */
        /* <DEDUP_REMOVED lines=18> */
[----:B------:R-:W-:Y:S01]  /*1590*/  IMAD.MOV R3, RZ, RZ, -R11 ;  /* 0x000000ffff037224 */ /* 0x000fe200078e0a0b */
[----:B------:R-:W-:Y:S01]  /*15a0*/  DMUL.RP R6, R14, R6 ;  /* 0x000000060e067228 */ /* 0x000fe20000008000 */
[----:B------:R-:W-:-:S06]  /*15b0*/  IMAD.MOV.U32 R2, RZ, RZ, RZ ;  /* 0x000000ffff027224 */ /* 0x000fcc00078e00ff */
[----:B------:R-:W-:-:S03]  /*15c0*/  DFMA R2, R12, -R2, R14 ;  /* 0x800000020c02722b */ /* 0x000fc6000000000e */
[----:B------:R-:W-:-:S03]  /*15d0*/  LOP3.LUT R5, R7, R5, RZ, 0x3c, !PT ;  /* 0x0000000507057212 */ /* 0x000fc600078e3cff */
[----:B------:R-:W-:-:S04]  /*15e0*/  IADD3 R2, PT, PT, -R11, -0x43300000, RZ ;  /* 0xbcd000000b027810 */ /* 0x000fc80007ffe1ff */
[----:B------:R-:W-:-:S04]  /*15f0*/  FSETP.NEU.AND P0, PT, |R3|, R2, PT ;  /* 0x000000020300720b */ /* 0x000fc80003f0d200 */
[----:B------:R-:W-:Y:S02]  /*1600*/  FSEL R12, R6, R12, !P0 ;  /* 0x0000000c060c7208 */ /* 0x000fe40004000000 */
[----:B------:R-:W-:Y:S01]  /*1610*/  FSEL R13, R5, R13, !P0 ;  /* 0x0000000d050d7208 */ /* 0x000fe20004000000 */
[----:B------:R-:W-:Y:S06]  /*1620*/  BRA `(.L_x_76) ;  /* 0x0000000000547947 */ /* 0x000fec0003800000 */
.L_x_75:
        /* <DEDUP_REMOVED lines=16> */
.L_x_78:
[----:B------:R-:W-:Y:S01]  /*1730*/  LOP3.LUT R13, R5, 0x80000, RZ, 0xfc, !PT ;  /* 0x00080000050d7812 */ /* 0x000fe200078efcff */
[----:B------:R-:W-:Y:S01]  /*1740*/  IMAD.MOV.U32 R12, RZ, RZ, R4 ;  /* 0x000000ffff0c7224 */ /* 0x000fe200078e0004 */
[----:B------:R-:W-:Y:S06]  /*1750*/  BRA `(.L_x_76) ;  /* 0x0000000000087947 */ /* 0x000fec0003800000 */
.L_x_77:
[----:B------:R-:W-:Y:S01]  /*1760*/  LOP3.LUT R13, R7, 0x80000, RZ, 0xfc, !PT ;  /* 0x00080000070d7812 */ /* 0x000fe200078efcff */
[----:B------:R-:W-:-:S07]  /*1770*/  IMAD.MOV.U32 R12, RZ, RZ, R6 ;  /* 0x000000ffff0c7224 */ /* 0x000fce00078e0006 */
.L_x_76:
[----:B------:R-:W-:Y:S05]  /*1780*/  BSYNC.RECONVERGENT B2 ;  /* 0x0000000000027941 */ /* 0x000fea0003800200 */
.L_x_74:
[----:B------:R-:W-:Y:S02]  /*1790*/  IMAD.MOV.U32 R11, RZ, RZ, 0x0 ;  /* 0x00000000ff0b7424 */ /* 0x000fe400078e00ff */
[----:B------:R-:W-:Y:S02]  /*17a0*/  IMAD.MOV.U32 R2, RZ, RZ, R12 ;  /* 0x000000ffff027224 */ /* 0x000fe400078e000c */
[----:B------:R-:W-:Y:S01]  /*17b0*/  IMAD.MOV.U32 R3, RZ, RZ, R13 ;  /* 0x000000ffff037224 */ /* 0x000fe200078e000d */
[----:B------:R-:W-:Y:S06]  /*17c0*/  RET.REL.NODEC R10 `(_Z8boundaryffiifPfS_) ;  /* 0xffffffe80a0c7950 */ /* 0x000fec0003c3ffff */
        .weak           $__internal_5_$__cuda_sm3x_div_rn_noftz_f32_slowpath
        .type           $__internal_5_$__cuda_sm3x_div_rn_noftz_f32_slowpath,@function
        .size           $__internal_5_$__cuda_sm3x_div_rn_noftz_f32_slowpath,($_Z8boundaryffiifPfS_$__internal_accurate_pow - $__internal_5_$__cuda_sm3x_div_rn_noftz_f32_slowpath)
$__internal_5_$__cuda_sm3x_div_rn_noftz_f32_slowpath:
[----:B------:R-:W0:Y:S01]  /*17d0*/  LDC R5, c[0x0][0x384] ;  /* 0x0000e100ff057b82 */ /* 0x000e220000000800 */
[--C-:B------:R-:W-:Y:S01]  /*17e0*/  SHF.R.U32.HI R7, RZ, 0x17, R4.reuse ;  /* 0x00000017ff077819 */ /* 0x100fe20000011604 */
[----:B------:R-:W-:-:S03]  /*17f0*/  IMAD.MOV.U32 R9, RZ, RZ, R4 ;  /* 0x000000ffff097224 */ /* 0x000fc600078e0004 */
[----:B------:R-:W-:-:S03]  /*1800*/  LOP3.LUT R7, R7, 0xff, RZ, 0xc0, !PT ;  /* 0x000000ff07077812 */ /* 0x000fc600078ec0ff */
[----:B------:R-:W1:Y:S02]  /*1810*/  LDC R10, c[0x0][0x384] ;  /* 0x0000e100ff0a7b82 */ /* 0x000e640000000800 */
[----:B------:R-:W-:Y:S01]  /*1820*/  VIADD R12, R7, 0xffffffff ;  /* 0xffffffff070c7836 */ /* 0x000fe20000000000 */
[----:B0-----:R-:W-:-:S04]  /*1830*/  SHF.R.U32.HI R8, RZ, 0x17, R5 ;  /* 0x00000017ff087819 */ /* 0x001fc80000011605 */
[----:B------:R-:W-:-:S05]  /*1840*/  LOP3.LUT R8, R8, 0xff, RZ, 0xc0, !PT ;  /* 0x000000ff08087812 */ /* 0x000fca00078ec0ff */
[----:B------:R-:W-:-:S05]  /*1850*/  VIADD R13, R8, 0xffffffff ;  /* 0xffffffff080d7836 */ /* 0x000fca0000000000 */
[----:B------:R-:W-:-:S04]  /*1860*/  ISETP.GT.U32.AND P0, PT, R13, 0xfd, PT ;  /* 0x000000fd0d00780c */ /* 0x000fc80003f04070 */
[----:B------:R-:W-:-:S13]  /*1870*/  ISETP.GT.U32.OR P0, PT, R12, 0xfd, P0 ;  /* 0x000000fd0c00780c */ /* 0x000fda0000704470 */
[----:B------:R-:W-:Y:S01]  /*1880*/  @!P0 IMAD.MOV.U32 R11, RZ, RZ, RZ ;  /* 0x000000ffff0b8224 */ /* 0x000fe200078e00ff */
[----:B-1----:R-:W-:Y:S06]  /*1890*/  @!P0 BRA `(.L_x_79) ;  /* 0x00000000005c8947 */ /* 0x002fec0003800000 */
        /* <DEDUP_REMOVED lines=18> */
[----:B------:R-:W-:Y:S02]  /*19c0*/  @P0 IMAD.MOV.U32 R11, RZ, RZ, RZ ;  /* 0x000000ffff0b0224 */ /* 0x000fe400078e00ff */
[----:B------:R-:W-:Y:S01]  /*19d0*/  @!P0 FFMA R9, R4, 1.84467440737095516160e+19, RZ ;  /* 0x5f80000004098823 */ /* 0x000fe200000000ff */
[----:B------:R-:W-:Y:S02]  /*19e0*/  @!P0 IMAD.MOV.U32 R11, RZ, RZ, -0x40 ;  /* 0xffffffc0ff0b8424 */ /* 0x000fe400078e00ff */
[----:B------:R-:W-:Y:S02]  /*19f0*/  @!P1 FFMA R10, R5, 1.84467440737095516160e+19, RZ ;  /* 0x5f800000050a9823 */ /* 0x000fe400000000ff */
[----:B------:R-:W-:-:S07]  /*1a00*/  @!P1 VIADD R11, R11, 0x40 ;  /* 0x000000400b0b9836 */ /* 0x000fce0000000000 */
.L_x_79:
[----:B------:R-:W-:Y:S01]  /*1a10*/  LEA R5, R8, 0xc0800000, 0x17 ;  /* 0xc080000008057811 */ /* 0x000fe200078eb8ff */
[----:B------:R-:W-:-:S04]  /*1a20*/  VIADD R7, R7, 0xffffff81 ;  /* 0xffffff8107077836 */ /* 0x000fc80000000000 */
        /* <DEDUP_REMOVED lines=27> */
[CCC-:B------:R-:W-:Y:S01]  /*1be0*/  FFMA.RM R8, R12.reuse, R10.reuse, R9.reuse ;  /* 0x0000000a0c087223 */ /* 0x1c0fe20000004009 */
[C---:B------:R-:W-:Y:S02]  /*1bf0*/  ISETP.NE.AND P2, PT, R11.reuse, RZ, PT ;  /* 0x000000ff0b00720c */ /* 0x040fe40003f45270 */
[----:B------:R-:W-:Y:S02]  /*1c00*/  ISETP.NE.AND P1, PT, R11, RZ, PT ;  /* 0x000000ff0b00720c */ /* 0x000fe40003f25270 */
[----:B------:R-:W-:Y:S01]  /*1c10*/  LOP3.LUT R7, R5, 0x7fffff, RZ, 0xc0, !PT ;  /* 0x007fffff05077812 */ /* 0x000fe200078ec0ff */
[----:B------:R-:W-:Y:S01]  /*1c20*/  FFMA.RP R5, R12, R10, R9 ;  /* 0x0000000a0c057223 */ /* 0x000fe20000008009 */
[----:B------:R-:W-:Y:S02]  /*1c30*/  VIADD R10, R11, 0x20 ;  /* 0x000000200b0a7836 */ /* 0x000fe40000000000 */
[----:B------:R-:W-:Y:S01]  /*1c40*/  LOP3.LUT R7, R7, 0x800000, RZ, 0xfc, !PT ;  /* 0x0080000007077812 */ /* 0x000fe200078efcff */
[----:B------:R-:W-:Y:S01]  /*1c50*/  IMAD.MOV R9, RZ, RZ, -R11 ;  /* 0x000000ffff097224 */ /* 0x000fe200078e0a0b */
[----:B------:R-:W-:-:S02]  /*1c60*/  FSETP.NEU.FTZ.AND P0, PT, R5, R8, PT ;  /* 0x000000080500720b */ /* 0x000fc40003f1d000 */
[----:B------:R-:W-:Y:S02]  /*1c70*/  SHF.L.U32 R10, R7, R10, RZ ;  /* 0x0000000a070a7219 */ /* 0x000fe400000006ff */
[----:B------:R-:W-:Y:S02]  /*1c80*/  SEL R8, R9, RZ, P2 ;  /* 0x000000ff09087207 */ /* 0x000fe40001000000 */
[----:B------:R-:W-:Y:S02]  /*1c90*/  ISETP.NE.AND P1, PT, R10, RZ, P1 ;  /* 0x000000ff0a00720c */ /* 0x000fe40000f25270 */
[----:B------:R-:W-:Y:S02]  /*1ca0*/  SHF.R.U32.HI R8, RZ, R8, R7 ;  /* 0x00000008ff087219 */ /* 0x000fe40000011607 */
[----:B------:R-:W-:Y:S02]  /*1cb0*/  PLOP3.LUT P0, PT, P0, P1, PT, 0xf8, 0x8f ;  /* 0x00000000008f781c */ /* 0x000fe40000703f70 */
[----:B------:R-:W-:-:S02]  /*1cc0*/  SHF.R.U32.HI R10, RZ, 0x1, R8 ;  /* 0x00000001ff0a7819 */ /* 0x000fc40000011608 */
[----:B------:R-:W-:-:S04]  /*1cd0*/  SEL R5, RZ, 0x1, !P0 ;  /* 0x00000001ff057807 */ /* 0x000fc80004000000 */
[----:B------:R-:W-:-:S04]  /*1ce0*/  LOP3.LUT R5, R5, 0x1, R10, 0xf8, !PT ;  /* 0x0000000105057812 */ /* 0x000fc800078ef80a */
[----:B------:R-:W-:-:S05]  /*1cf0*/  LOP3.LUT R5, R5, R8, RZ, 0xc0, !PT ;  /* 0x0000000805057212 */ /* 0x000fca00078ec0ff */
[----:B------:R-:W-:-:S05]  /*1d00*/  IMAD.IADD R5, R10, 0x1, R5 ;  /* 0x000000010a057824 */ /* 0x000fca00078e0205 */
[----:B------:R-:W-:Y:S01]  /*1d10*/  LOP3.LUT R4, R5, R4, RZ, 0xfc, !PT ;  /* 0x0000000405047212 */ /* 0x000fe200078efcff */
[----:B------:R-:W-:Y:S06]  /*1d20*/  BRA `(.L_x_86) ;  /* 0x0000000000347947 */ /* 0x000fec0003800000 */
.L_x_85:
[----:B------:R-:W-:-:S04]  /*1d30*/  LOP3.LUT R4, R4, 0x80000000, RZ, 0xc0, !PT ;  /* 0x8000000004047812 */ /* 0x000fc800078ec0ff */
[----:B------:R-:W-:Y:S01]  /*1d40*/  LOP3.LUT R4, R4, 0x7f800000, RZ, 0xfc, !PT ;  /* 0x7f80000004047812 */ /* 0x000fe200078efcff */
[----:B------:R-:W-:Y:S06]  /*1d50*/  BRA `(.L_x_86) ;  /* 0x0000000000287947 */ /* 0x000fec0003800000 */
.L_x_84:
[----:B------:R-:W-:Y:S01]  /*1d60*/  IMAD R4, R8, 0x800000, R4 ;  /* 0x0080000008047824 */ /* 0x000fe200078e0204 */
[----:B------:R-:W-:Y:S06]  /*1d70*/  BRA `(.L_x_86) ;  /* 0x0000000000207947 */ /* 0x000fec0003800000 */
.L_x_83:
[----:B------:R-:W-:-:S04]  /*1d80*/  LOP3.LUT R4, R10, 0x80000000, R9, 0x48, !PT ;  /* 0x800000000a047812 */ /* 0x000fc800078e4809 */
[----:B------:R-:W-:Y:S01]  /*1d90*/  LOP3.LUT R4, R4, 0x7f800000, RZ, 0xfc, !PT ;  /* 0x7f80000004047812 */ /* 0x000fe200078efcff */
[----:B------:R-:W-:Y:S06]  /*1da0*/  BRA `(.L_x_86) ;  /* 0x0000000000147947 */ /* 0x000fec0003800000 */
.L_x_82:
[----:B------:R-:W-:Y:S01]  /*1db0*/  LOP3.LUT R4, R10, 0x80000000, R9, 0x48, !PT ;  /* 0x800000000a047812 */ /* 0x000fe200078e4809 */
[----:B------:R-:W-:Y:S06]  /*1dc0*/  BRA `(.L_x_86) ;  /* 0x00000000000c7947 */ /* 0x000fec0003800000 */
.L_x_81:
[----:B------:R-:W0:Y:S01]  /*1dd0*/  MUFU.RSQ R4, -QNAN ;  /* 0xffc0000000047908 */ /* 0x000e220000001400 */
[----:B------:R-:W-:Y:S05]  /*1de0*/  BRA `(.L_x_86) ;  /* 0x0000000000047947 */ /* 0x000fea0003800000 */
.L_x_80:
[----:B------:R-:W-:-:S07]  /*1df0*/  FADD.FTZ R4, R4, R5 ;  /* 0x0000000504047221 */ /* 0x000fce0000010000 */
.L_x_86:
[----:B------:R-:W-:-:S04]  /*1e00*/  IMAD.MOV.U32 R7, RZ, RZ, 0x0 ;  /* 0x00000000ff077424 */ /* 0x000fc800078e00ff */
[----:B0-----:R-:W-:Y:S05]  /*1e10*/  RET.REL.NODEC R6 `(_Z8boundaryffiifPfS_) ;  /* 0xffffffe006787950 */ /* 0x001fea0003c3ffff */
        .type           $_Z8boundaryffiifPfS_$__internal_accurate_pow,@function
        .size           $_Z8boundaryffiifPfS_$__internal_accurate_pow,(.L_x_96 - $_Z8boundaryffiifPfS_$__internal_accurate_pow)
$_Z8boundaryffiifPfS_$__internal_accurate_pow:
[----:B------:R-:W-:Y:S01]  /*1e20*/  ISETP.GT.U32.AND P0, PT, R3, 0xfffff, PT ;  /* 0x000fffff0300780c */ /* 0x000fe20003f04070 */
[--C-:B------:R-:W-:Y:S01]  /*1e30*/  IMAD.MOV.U32 R7, RZ, RZ, R3.reuse ;  /* 0x000000ffff077224 */ /* 0x100fe200078e0003 */
[----:B------:R-:W-:Y:S01]  /*1e40*/  UMOV UR6, 0x7d2cafe2 ;  /* 0x7d2cafe200067882 */ /* 0x000fe20000000000 */
[----:B------:R-:W-:Y:S01]  /*1e50*/  IMAD.MOV.U32 R8, RZ, RZ, 0x41ad3b5a ;  /* 0x41ad3b5aff087424 */ /* 0x000fe200078e00ff */
[----:B------:R-:W-:Y:S01]  /*1e60*/  UMOV UR7, 0x3eb0f5ff ;  /* 0x3eb0f5ff00077882 */ /* 0x000fe20000000000 */
[----:B------:R-:W-:Y:S01]  /*1e70*/  IMAD.MOV.U32 R9, RZ, RZ, 0x3ed0f5d2 ;  /* 0x3ed0f5d2ff097424 */ /* 0x000fe200078e00ff */
[----:B------:R-:W-:Y:S01]  /*1e80*/  SHF.R.U32.HI R3, RZ, 0x14, R3 ;  /* 0x00000014ff037819 */ /* 0x000fe20000011603 */
[----:B------:R-:W-:Y:S01]  /*1e90*/  UMOV UR8, 0x3b39803f ;  /* 0x3b39803f00087882 */ /* 0x000fe20000000000 */
[----:B------:R-:W-:-:S05]  /*1ea0*/  UMOV UR9, 0x3c7abc9e ;  /* 0x3c7abc9e00097882 */ /* 0x000fca0000000000 */
[----:B------:R-:W-:-:S10]  /*1eb0*/  @!P0 DMUL R4, R6, 1.80143985094819840000e+16 ;  /* 0x4350000006048828 */ /* 0x000fd40000000000 */
[----:B------:R-:W-:Y:S01]  /*1ec0*/  @!P0 IMAD.MOV.U32 R7, RZ, RZ, R5 ;  /* 0x000000ffff078224 */ /* 0x000fe200078e0005 */
[----:B------:R-:W-:Y:S01]  /*1ed0*/  @!P0 LEA.HI R3, R5, 0xffffffca, RZ, 0xc ;  /* 0xffffffca05038811 */ /* 0x000fe200078f60ff */
[----:B------:R-:W-:Y:S02]  /*1ee0*/  @!P0 IMAD.MOV.U32 R6, RZ, RZ, R4 ;  /* 0x000000ffff068224 */ /* 0x000fe400078e0004 */
[----:B------:R-:W-:Y:S01]  /*1ef0*/  IMAD.MOV.U32 R5, RZ, RZ, 0x43300000 ;  /* 0x43300000ff057424 */ /* 0x000fe200078e00ff */
[----:B------:R-:W-:Y:S01]  /*1f00*/  LOP3.LUT R7, R7, 0x800fffff, RZ, 0xc0, !PT ;  /* 0x800fffff07077812 */ /* 0x000fe200078ec0ff */
[----:B------:R-:W-:Y:S02]  /*1f10*/  IMAD.MOV.U32 R14, RZ, RZ, R6 ;  /* 0x000000ffff0e7224 */ /* 0x000fe400078e0006 */
[----:B------:R-:W-:Y:S01]  /*1f20*/  IMAD.MOV.U32 R6, RZ, RZ, RZ ;  /* 0x000000ffff067224 */ /* 0x000fe200078e00ff */
[----:B------:R-:W-:Y:S01]  /*1f30*/  LOP3.LUT R15, R7, 0x3ff00000, RZ, 0xfc, !PT ;  /* 0x3ff00000070f7812 */ /* 0x000fe200078efcff */
[----:B------:R-:W-:-:S03]  /*1f40*/  VIADD R4, R3, 0xfffffc01 ;  /* 0xfffffc0103047836 */ /* 0x000fc60000000000 */
[----:B------:R-:W-:-:S13]  /*1f50*/  ISETP.GE.U32.AND P1, PT, R15, 0x3ff6a09f, PT ;  /* 0x3ff6a09f0f00780c */ /* 0x000fda0003f26070 */
[----:B------:R-:W-:Y:S02]  /*1f60*/  @P1 VIADD R7, R15, 0xfff00000 ;  /* 0xfff000000f071836 */ /* 0x000fe40000000000 */
[----:B------:R-:W-:Y:S02]  /*1f70*/  @P1 VIADD R4, R3, 0xfffffc02 ;  /* 0xfffffc0203041836 */ /* 0x000fe40000000000 */
[----:B------:R-:W-:-:S03]  /*1f80*/  @P1 IMAD.MOV.U32 R15, RZ, RZ, R7 ;  /* 0x000000ffff0f1224 */ /* 0x000fc600078e0007 */
[----:B------:R-:W-:-:S03]  /*1f90*/  LOP3.LUT R4, R4, 0x80000000, RZ, 0x3c, !PT ;  /* 0x8000000004047812 */ /* 0x000fc600078e3cff */
        /* <DEDUP_REMOVED lines=8> */
[-C--:B------:R-:W-:Y:S02]  /*2020*/  DMUL R16, R6, R6.reuse ;  /* 0x0000000606107228 */ /* 0x080fe40000000000 */
[----:B------:R-:W-:Y:S02]  /*2030*/  DADD R10, R14, -R6 ;  /* 0x000000000e0a7229 */ /* 0x000fe40000000806 */
[----:B------:R-:W-:-:S04]  /*2040*/  DMUL R22, R6, R6 ;  /* 0x0000000606167228 */ /* 0x000fc80000000000 */
[----:B------:R-:W-:Y:S01]  /*2050*/  DFMA R8, R16, UR6, R8 ;  /* 0x0000000610087c2b */ /* 0x000fe20008000008 */
        /* <DEDUP_REMOVED lines=10> */
[----:B------:R-:W-:Y:S02]  /*2100*/  DMUL R10, R18, R10 ;  /* 0x0000000a120a7228 */ /* 0x000fe40000000000 */
[----:B------:R-:W-:-:S03]  /*2110*/  DFMA R18, R6, R6, -R22 ;  /* 0x000000060612722b */ /* 0x000fc60000000816 */
        /* <DEDUP_REMOVED lines=10> */
[----:B------:R-:W-:Y:S01]  /*21c0*/  DADD R14, -R8, UR6 ;  /* 0x00000006080e7e29 */ /* 0x000fe20008000100 */
[----:B------:R-:W-:Y:S01]  /*21d0*/  UMOV UR6, 0xb9e7b0 ;  /* 0x00b9e7b000067882 */ /* 0x000fe20000000000 */
[----:B------:R-:W-:-:S06]  /*21e0*/  UMOV UR7, 0x3c46a4cb ;  /* 0x3c46a4cb00077882 */ /* 0x000fcc0000000000 */
[----:B------:R-:W-:Y:S02]  /*21f0*/  DFMA R14, R16, R12, R14 ;  /* 0x0000000c100e722b */ /* 0x000fe4000000000e */
[----:B------:R-:W-:Y:S01]  /*2200*/  DMUL R12, R6, R22 ;  /* 0x00000016060c7228 */ /* 0x000fe20000000000 */
[----:B------:R-:W-:Y:S02]  /*2210*/  VIADD R17, R11, 0x100000 ;  /* 0x001000000b117836 */ /* 0x000fe40000000000 */
[----:B------:R-:W-:-:S03]  /*2220*/  IMAD.MOV.U32 R16, RZ, RZ, R10 ;  /* 0x000000ffff107224 */ /* 0x000fc600078e000a */
[----:B------:R-:W-:Y:S01]  /*2230*/  DADD R14, R14, -UR6 ;  /* 0x800000060e0e7e29 */ /* 0x000fe20008000000 */
[----:B------:R-:W-:Y:S01]  /*2240*/  UMOV UR6, 0x80000000 ;  /* 0x8000000000067882 */ /* 0x000fe20000000000 */
[C---:B------:R-:W-:Y:S01]  /*2250*/  DFMA R20, R6.reuse, R22, -R12 ;  /* 0x000000160614722b */ /* 0x040fe2000000080c */
[----:B------:R-:W-:Y:S01]  /*2260*/  UMOV UR7, 0x43300000 ;  /* 0x4330000000077882 */ /* 0x000fe20000000000 */
[----:B------:R-:W-:Y:S02]  /*2270*/  DFMA R16, R6, R16, R18 ;  /* 0x000000100610722b */ /* 0x000fe40000000012 */
[----:B------:R-:W-:Y:S01]  /*2280*/  DADD R4, R4, -UR6 ;  /* 0x8000000604047e29 */ /* 0x000fe20008000000 */
[----:B------:R-:W-:Y:S01]  /*2290*/  UMOV UR6, 0xfefa39ef ;  /* 0xfefa39ef00067882 */ /* 0x000fe20000000000 */
[----:B------:R-:W-:Y:S01]  /*22a0*/  DADD R18, R8, R14 ;  /* 0x0000000008127229 */ /* 0x000fe2000000000e */
[----:B------:R-:W-:Y:S01]  /*22b0*/  UMOV UR7, 0x3fe62e42 ;  /* 0x3fe62e4200077882 */ /* 0x000fe20000000000 */
[----:B------:R-:W-:-:S06]  /*22c0*/  DFMA R20, R10, R22, R20 ;  /* 0x000000160a14722b */ /* 0x000fcc0000000014 */
[----:B------:R-:W-:Y:S02]  /*22d0*/  DMUL R22, R18, R12 ;  /* 0x0000000c12167228 */ /* 0x000fe40000000000 */
[----:B------:R-:W-:Y:S02]  /*22e0*/  DFMA R16, R6, R16, R20 ;  /* 0x000000100610722b */ /* 0x000fe40000000014 */
[----:B------:R-:W-:-:S04]  /*22f0*/  DADD R20, R8, -R18 ;  /* 0x0000000008147229 */ /* 0x000fc80000000812 */
[----:B------:R-:W-:-:S04]  /*2300*/  DFMA R8, R18, R12, -R22 ;  /* 0x0000000c1208722b */ /* 0x000fc80000000816 */
[----:B------:R-:W-:-:S04]  /*2310*/  DADD R20, R14, R20 ;  /* 0x000000000e147229 */ /* 0x000fc80000000014 */
        /* <DEDUP_REMOVED lines=8> */
[----:B------:R-:W-:-:S08]  /*23a0*/  DADD R6, R22, R6 ;  /* 0x0000000016067229 */ /* 0x000fd00000000006 */
[----:B------:R-:W-:-:S08]  /*23b0*/  DADD R12, R10, R6 ;  /* 0x000000000a0c7229 */ /* 0x000fd00000000006 */
[----:B------:R-:W-:-:S08]  /*23c0*/  DADD R6, R8, R12 ;  /* 0x0000000008067229 */ /* 0x000fd0000000000c */
[--C-:B------:R-:W-:Y:S02]  /*23d0*/  DFMA R10, R4, UR6, R6.reuse ;  /* 0x00000006040a7c2b */ /* 0x100fe40008000006 */
[----:B------:R-:W-:-:S06]  /*23e0*/  DADD R14, R8, -R6 ;  /* 0x00000000080e7229 */ /* 0x000fcc0000000806 */
[----:B------:R-:W-:Y:S02]  /*23f0*/  DFMA R8, R4, -UR6, R10 ;  /* 0x8000000604087c2b */ /* 0x000fe4000800000a */
[----:B------:R-:W-:-:S06]  /*2400*/  DADD R14, R12, R14 ;  /* 0x000000000c0e7229 */ /* 0x000fcc000000000e */
        /* <DEDUP_REMOVED lines=59> */
[----:B------:R-:W-:Y:S02]  /*27c0*/  @!P1 LEA.HI R3, R4, R4, RZ, 0x1 ;  /* 0x0000000404039211 */ /* 0x000fe400078f08ff */
[----:B------:R-:W-:Y:S02]  /*27d0*/  FSEL R9, R9, RZ, P0 ;  /* 0x000000ff09097208 */ /* 0x000fe40000000000 */
[----:B------:R-:W-:-:S05]  /*27e0*/  @!P1 SHF.R.S32.HI R3, RZ, 0x1, R3 ;  /* 0x00000001ff039819 */ /* 0x000fca0000011403 */
[----:B------:R-:W-:Y:S02]  /*27f0*/  @!P1 IMAD.IADD R4, R4, 0x1, -R3 ;  /* 0x0000000104049824 */ /* 0x000fe400078e0a03 */
[----:B------:R-:W-:-:S03]  /*2800*/  @!P1 IMAD R11, R3, 0x100000, R11 ;  /* 0x00100000030b9824 */ /* 0x000fc600078e020b */
[----:B------:R-:W-:Y:S01]  /*2810*/  @!P1 LEA R5, R4, 0x3ff00000, 0x14 ;  /* 0x3ff0000004059811 */ /* 0x000fe200078ea0ff */
[----:B------:R-:W-:-:S06]  /*2820*/  @!P1 IMAD.MOV.U32 R4, RZ, RZ, RZ ;  /* 0x000000ffff049224 */ /* 0x000fcc00078e00ff */
[----:B------:R-:W-:-:S11]  /*2830*/  @!P1 DMUL R8, R10, R4 ;  /* 0x000000040a089228 */ /* 0x000fd60000000000 */
.L_x_87:
[----:B------:R-:W-:Y:S01]  /*2840*/  DFMA R12, R12, R8, R8 ;  /* 0x000000080c0c722b */ /* 0x000fe20000000008 */
[----:B------:R-:W-:Y:S01]  /*2850*/  IMAD.MOV.U32 R3, RZ, RZ, 0x0 ;  /* 0x00000000ff037424 */ /* 0x000fe200078e00ff */
[----:B------:R-:W-:-:S08]  /*2860*/  DSETP.NEU.AND P0, PT, |R8|, +INF , PT ;  /* 0x7ff000000800742a */ /* 0x000fd00003f0d200 */
[----:B------:R-:W-:Y:S02]  /*2870*/  FSEL R4, R8, R12, !P0 ;  /* 0x0000000c08047208 */ /* 0x000fe40004000000 */
[----:B------:R-:W-:Y:S01]  /*2880*/  FSEL R5, R9, R13, !P0 ;  /* 0x0000000d09057208 */ /* 0x000fe20004000000 */
[----:B------:R-:W-:Y:S06]  /*2890*/  RET.REL.NODEC R2 `(_Z8boundaryffiifPfS_) ;  /* 0xffffffd402d87950 */ /* 0x000fec0003c3ffff */
.L_x_88:
        /* <DEDUP_REMOVED lines=14> */
.L_x_96:


//--------------------- .nv.shared.reserved.0     --------------------------
	.section	.nv.shared.reserved.0,"aw",@nobits
	.weak		__nv_reservedSMEM_offset_0_alias
	.size		__nv_reservedSMEM_offset_0_alias, 0, 64
	.other		__nv_reservedSMEM_offset_0_alias,@"STO_CUDA_RESERVED_SHARED STV_DEFAULT"
__nv_reservedSMEM_offset_0_alias:
	.zero		0
	.zero		64


//--------------------- .nv.constant0._Z8velocityffiiPfS_S_S_ --------------------------
	.section	.nv.constant0._Z8velocityffiiPfS_S_S_,"a",@progbits
	.sectionflags	@""
	.align	4
.nv.constant0._Z8velocityffiiPfS_S_S_:
	.zero		944


//--------------------- .nv.constant0._Z6streamffiiffPfS_S_S_ --------------------------
	.section	.nv.constant0._Z6streamffiiffPfS_S_S_,"a",@progbits
	.sectionflags	@""
	.align	4
.nv.constant0._Z6streamffiiffPfS_S_S_:
	.zero		952


//--------------------- .nv.constant0._Z9vorticityfffiifPfS_S_S_S_ --------------------------
	.section	.nv.constant0._Z9vorticityfffiifPfS_S_S_S_,"a",@progbits
	.sectionflags	@""
	.align	4
.nv.constant0._Z9vorticityfffiifPfS_S_S_S_:
	.zero		960


//--------------------- .nv.constant0._Z8boundaryffiifPfS_ --------------------------
	.section	.nv.constant0._Z8boundaryffiifPfS_,"a",@progbits
	.sectionflags	@""
	.align	4
.nv.constant0._Z8boundaryffiifPfS_:
	.zero		936


//--------------------- SYMBOLS --------------------------

	.type		.nv.reservedSmem.offset0,@object
	.size		.nv.reservedSmem.offset0,0x4
